	.target	sm_100a

	.elftype	@"ET_EXEC"


//--------------------- .note.nv.tkinfo           --------------------------
	.section	.note.nv.tkinfo,"",@"SHT_NOTE"
	.sectionflags	@"SHF_NOTE_NV_TKINFO"
	.tkinfo
        /*0018*/ 	.word	0x00000002
        /*0030*/ 	.string	""
        /*0030*/ 	.string	"ptxas"
        /*0030*/ 	.string	"Cuda compilation tools, release 13.0, V13.0.88"
        /*0030*/ 	.string	"Build cuda_13.0.r13.0/compiler.36424714_0"
        /*0030*/ 	.string	"-arch sm_100a -m 64 "



//--------------------- .note.nv.cuinfo           --------------------------
	.section	.note.nv.cuinfo,"",@"SHT_NOTE"
	.sectionflags	@"SHF_NOTE_NV_CUINFO"
        /*0018*/ 	.short	0x0002
        /*001a*/ 	.short	0x0064
        /*001c*/ 	.short	0x0082
	.zero		2


//--------------------- .nv.info                  --------------------------
	.section	.nv.info,"",@"SHT_CUDA_INFO"
	.align	4


	//----- nvinfo : EIATTR_REGCOUNT
	.align		4
        /*0000*/ 	.byte	0x04, 0x2f
        /*0002*/ 	.short	(.L_19 - .L_18)
	.align		4
.L_18:
        /*0004*/ 	.word	index@(_ZN7cutlass13device_kernelINS_4gemm6kernel13GemmUniversalIN4cute5tupleIJiiiiEEENS1_10collective13CollectiveMmaINS1_35MainloopSm100TmaUmmaWarpSpecializedILi4ELi2ELi4ENS5_IJNS4_1CILi1EEENSA_ILi2EEESB_EEEEENS5_IJNSA_ILi64EEENSA_ILi256EEENSA_ILi32EEEEEENS_10tfloat32_tENS5_IJlSB_lEEESJ_SK_NS4_8TiledMMAINS4_8MMA_AtomIJNS4_17SM100_MMA_TF32_SSISJ_SJ_fLi64ELi256ELNS4_4UMMA5MajorE0ELSP_0ELNSO_7ScaleInE0ELSQ_0EEEEEENS4_6LayoutINS5_IJSB_SB_SB_EEENS5_IJNSA_ILi0EEESV_SV_EEEEENS5_IJNS4_10UnderscoreESY_SY_EEEEENS4_23SM90_TMA_LOAD_MULTICASTENS4_14ComposedLayoutINS4_7SwizzleILi3ELi4ELi3EEENS4_18smem_ptr_flag_bitsILi32EEENST_INS5_IJNSA_ILi8EEESH_EEENS5_IJSH_SB_EEEEEEEvNS4_8identityENS4_13SM90_TMA_LOADES1B_vS1C_EENS_8epilogue10collective18CollectiveEpilogueINS1F_23Sm100TmaWarpSpecializedILi4ELi2ELi16ELb1ELb0EEEJSI_NS5_IJNST_ISF_SB_EENST_ISH_SB_EEEEESJ_SK_SJ_SK_NS1F_6fusion15FusionCallbacksIS1J_NS1N_17LinearCombinationISJ_fSJ_fLNS_15FloatRoundStyleE2EEESI_S1M_JEEENS4_5SM1004TMEM4LOAD26SM100_TMEM_LOAD_16dp128b8xES1D_S1B_NS4_17SM75_U32x4_LDSM_NENS4_14SM90_TMA_STOREES1B_NS4_17SM90_U32x4_STSM_NENS4_39AutoVectorizingCopyWithAssumedAlignmentILi128EEEEEEvvEEEEvNT_6ParamsE)
        /*0008*/ 	.word	0x00000060


	//----- nvinfo : EIATTR_FRAME_SIZE
	.align		4
.L_19:
        /*000c*/ 	.byte	0x04, 0x11
        /*000e*/ 	.short	(.L_21 - .L_20)
	.align		4
.L_20:
        /*0010*/ 	.word	index@($__internal_2_$__cuda_sm10x_tcgen05_guardrail_trap_unallocated_columns_being_dealloced)
        /*0014*/ 	.word	0x00000000


	//----- nvinfo : EIATTR_FRAME_SIZE
	.align		4
.L_21:
        /*0018*/ 	.byte	0x04, 0x11
        /*001a*/ 	.short	(.L_23 - .L_22)
	.align		4
.L_22:
        /*001c*/ 	.word	index@($__internal_1_$__cuda_sm10x_tcgen05_guardrail_trap_phase_invalid_during_alloc)
        /*0020*/ 	.word	0x00000000


	//----- nvinfo : EIATTR_FRAME_SIZE
	.align		4
.L_23:
        /*0024*/ 	.byte	0x04, 0x11
        /*0026*/ 	.short	(.L_25 - .L_24)
	.align		4
.L_24:
        /*0028*/ 	.word	index@($__internal_0_$__cuda_sm10x_tcgen05_guardrail_trap_col_being_dealloced_not_returned_by_alloc)
        /*002c*/ 	.word	0x00000000


	//----- nvinfo : EIATTR_FRAME_SIZE
	.align		4
.L_25:
        /*0030*/ 	.byte	0x04, 0x11
        /*0032*/ 	.short	(.L_27 - .L_26)
	.align		4
.L_26:
        /*0034*/ 	.word	index@(_ZN7cutlass13device_kernelINS_4gemm6kernel13GemmUniversalIN4cute5tupleIJiiiiEEENS1_10collective13CollectiveMmaINS1_35MainloopSm100TmaUmmaWarpSpecializedILi4ELi2ELi4ENS5_IJNS4_1CILi1EEENSA_ILi2EEESB_EEEEENS5_IJNSA_ILi64EEENSA_ILi256EEENSA_ILi32EEEEEENS_10tfloat32_tENS5_IJlSB_lEEESJ_SK_NS4_8TiledMMAINS4_8MMA_AtomIJNS4_17SM100_MMA_TF32_SSISJ_SJ_fLi64ELi256ELNS4_4UMMA5MajorE0ELSP_0ELNSO_7ScaleInE0ELSQ_0EEEEEENS4_6LayoutINS5_IJSB_SB_SB_EEENS5_IJNSA_ILi0EEESV_SV_EEEEENS5_IJNS4_10UnderscoreESY_SY_EEEEENS4_23SM90_TMA_LOAD_MULTICASTENS4_14ComposedLayoutINS4_7SwizzleILi3ELi4ELi3EEENS4_18smem_ptr_flag_bitsILi32EEENST_INS5_IJNSA_ILi8EEESH_EEENS5_IJSH_SB_EEEEEEEvNS4_8identityENS4_13SM90_TMA_LOADES1B_vS1C_EENS_8epilogue10collective18CollectiveEpilogueINS1F_23Sm100TmaWarpSpecializedILi4ELi2ELi16ELb1ELb0EEEJSI_NS5_IJNST_ISF_SB_EENST_ISH_SB_EEEEESJ_SK_SJ_SK_NS1F_6fusion15FusionCallbacksIS1J_NS1N_17LinearCombinationISJ_fSJ_fLNS_15FloatRoundStyleE2EEESI_S1M_JEEENS4_5SM1004TMEM4LOAD26SM100_TMEM_LOAD_16dp128b8xES1D_S1B_NS4_17SM75_U32x4_LDSM_NENS4_14SM90_TMA_STOREES1B_NS4_17SM90_U32x4_STSM_NENS4_39AutoVectorizingCopyWithAssumedAlignmentILi128EEEEEEvvEEEEvNT_6ParamsE)
        /*0038*/ 	.word	0x00000000


	//----- nvinfo : EIATTR_MIN_STACK_SIZE
	.align		4
.L_27:
        /*003c*/ 	.byte	0x04, 0x12
        /*003e*/ 	.short	(.L_29 - .L_28)
	.align		4
.L_28:
        /*0040*/ 	.word	index@(_ZN7cutlass13device_kernelINS_4gemm6kernel13GemmUniversalIN4cute5tupleIJiiiiEEENS1_10collective13CollectiveMmaINS1_35MainloopSm100TmaUmmaWarpSpecializedILi4ELi2ELi4ENS5_IJNS4_1CILi1EEENSA_ILi2EEESB_EEEEENS5_IJNSA_ILi64EEENSA_ILi256EEENSA_ILi32EEEEEENS_10tfloat32_tENS5_IJlSB_lEEESJ_SK_NS4_8TiledMMAINS4_8MMA_AtomIJNS4_17SM100_MMA_TF32_SSISJ_SJ_fLi64ELi256ELNS4_4UMMA5MajorE0ELSP_0ELNSO_7ScaleInE0ELSQ_0EEEEEENS4_6LayoutINS5_IJSB_SB_SB_EEENS5_IJNSA_ILi0EEESV_SV_EEEEENS5_IJNS4_10UnderscoreESY_SY_EEEEENS4_23SM90_TMA_LOAD_MULTICASTENS4_14ComposedLayoutINS4_7SwizzleILi3ELi4ELi3EEENS4_18smem_ptr_flag_bitsILi32EEENST_INS5_IJNSA_ILi8EEESH_EEENS5_IJSH_SB_EEEEEEEvNS4_8identityENS4_13SM90_TMA_LOADES1B_vS1C_EENS_8epilogue10collective18CollectiveEpilogueINS1F_23Sm100TmaWarpSpecializedILi4ELi2ELi16ELb1ELb0EEEJSI_NS5_IJNST_ISF_SB_EENST_ISH_SB_EEEEESJ_SK_SJ_SK_NS1F_6fusion15FusionCallbacksIS1J_NS1N_17LinearCombinationISJ_fSJ_fLNS_15FloatRoundStyleE2EEESI_S1M_JEEENS4_5SM1004TMEM4LOAD26SM100_TMEM_LOAD_16dp128b8xES1D_S1B_NS4_17SM75_U32x4_LDSM_NENS4_14SM90_TMA_STOREES1B_NS4_17SM90_U32x4_STSM_NENS4_39AutoVectorizingCopyWithAssumedAlignmentILi128EEEEEEvvEEEEvNT_6ParamsE)
        /*0044*/ 	.word	0x00000000
.L_29:


//--------------------- .nv.compat                --------------------------
	.section	.nv.compat,"",@"SHT_CUDA_COMPAT_INFO"
	.align	4
        /*0000*/ 	.byte	0x02, 0x09, 0x01, 0x00, 0x02, 0x02, 0x02, 0x00, 0x02, 0x05, 0x05, 0x00, 0x03, 0x07, 0x01, 0x01
        /*0010*/ 	.byte	0x02, 0x03, 0x01, 0x00, 0x02, 0x06, 0x01, 0x00, 0x04, 0x0b, 0x08, 0x00, 0x09, 0x00, 0x00, 0x00
        /*0020*/ 	.byte	0x00, 0x00, 0x00, 0x00


//--------------------- .nv.info._ZN7cutlass13device_kernelINS_4gemm6kernel13GemmUniversalIN4cute5tupleIJiiiiEEENS1_10collective13CollectiveMmaINS1_35MainloopSm100TmaUmmaWarpSpecializedILi4ELi2ELi4ENS5_IJNS4_1CILi1EEENSA_ILi2EEESB_EEEEENS5_IJNSA_ILi64EEENSA_ILi256EEENSA_ILi32EEEEEENS_10tfloat32_tENS5_IJlSB_lEEESJ_SK_NS4_8TiledMMAINS4_8MMA_AtomIJNS4_17SM100_MMA_TF32_SSISJ_SJ_fLi64ELi256ELNS4_4UMMA5MajorE0ELSP_0ELNSO_7ScaleInE0ELSQ_0EEEEEENS4_6LayoutINS5_IJSB_SB_SB_EEENS5_IJNSA_ILi0EEESV_SV_EEEEENS5_IJNS4_10UnderscoreESY_SY_EEEEENS4_23SM90_TMA_LOAD_MULTICASTENS4_14ComposedLayoutINS4_7SwizzleILi3ELi4ELi3EEENS4_18smem_ptr_flag_bitsILi32EEENST_INS5_IJNSA_ILi8EEESH_EEENS5_IJSH_SB_EEEEEEEvNS4_8identityENS4_13SM90_TMA_LOADES1B_vS1C_EENS_8epilogue10collective18CollectiveEpilogueINS1F_23Sm100TmaWarpSpecializedILi4ELi2ELi16ELb1ELb0EEEJSI_NS5_IJNST_ISF_SB_EENST_ISH_SB_EEEEESJ_SK_SJ_SK_NS1F_6fusion15FusionCallbacksIS1J_NS1N_17LinearCombinationISJ_fSJ_fLNS_15FloatRoundStyleE2EEESI_S1M_JEEENS4_5SM1004TMEM4LOAD26SM100_TMEM_LOAD_16dp128b8xES1D_S1B_NS4_17SM75_U32x4_LDSM_NENS4_14SM90_TMA_STOREES1B_NS4_17SM90_U32x4_STSM_NENS4_39AutoVectorizingCopyWithAssumedAlignmentILi128EEEEEEvvEEEEvNT_6ParamsE --------------------------
	.section	.nv.info._ZN7cutlass13device_kernelINS_4gemm6kernel13GemmUniversalIN4cute5tupleIJiiiiEEENS1_10collective13CollectiveMmaINS1_35MainloopSm100TmaUmmaWarpSpecializedILi4ELi2ELi4ENS5_IJNS4_1CILi1EEENSA_ILi2EEESB_EEEEENS5_IJNSA_ILi64EEENSA_ILi256EEENSA_ILi32EEEEEENS_10tfloat32_tENS5_IJlSB_lEEESJ_SK_NS4_8TiledMMAINS4_8MMA_AtomIJNS4_17SM100_MMA_TF32_SSISJ_SJ_fLi64ELi256ELNS4_4UMMA5MajorE0ELSP_0ELNSO_7ScaleInE0ELSQ_0EEEEEENS4_6LayoutINS5_IJSB_SB_SB_EEENS5_IJNSA_ILi0EEESV_SV_EEEEENS5_IJNS4_10UnderscoreESY_SY_EEEEENS4_23SM90_TMA_LOAD_MULTICASTENS4_14ComposedLayoutINS4_7SwizzleILi3ELi4ELi3EEENS4_18smem_ptr_flag_bitsILi32EEENST_INS5_IJNSA_ILi8EEESH_EEENS5_IJSH_SB_EEEEEEEvNS4_8identityENS4_13SM90_TMA_LOADES1B_vS1C_EENS_8epilogue10collective18CollectiveEpilogueINS1F_23Sm100TmaWarpSpecializedILi4ELi2ELi16ELb1ELb0EEEJSI_NS5_IJNST_ISF_SB_EENST_ISH_SB_EEEEESJ_SK_SJ_SK_NS1F_6fusion15FusionCallbacksIS1J_NS1N_17LinearCombinationISJ_fSJ_fLNS_15FloatRoundStyleE2EEESI_S1M_JEEENS4_5SM1004TMEM4LOAD26SM100_TMEM_LOAD_16dp128b8xES1D_S1B_NS4_17SM75_U32x4_LDSM_NENS4_14SM90_TMA_STOREES1B_NS4_17SM90_U32x4_STSM_NENS4_39AutoVectorizingCopyWithAssumedAlignmentILi128EEEEEEvvEEEEvNT_6ParamsE,"",@"SHT_CUDA_INFO"
	.sectionflags	@""
	.align	4


	//----- nvinfo : EIATTR_CUDA_API_VERSION
	.align		4
        /*0000*/ 	.byte	0x04, 0x37
        /*0002*/ 	.short	(.L_31 - .L_30)
.L_30:
        /*0004*/ 	.word	0x00000082


	//----- nvinfo : EIATTR_KPARAM_INFO
	.align		4
.L_31:
        /*0008*/ 	.byte	0x04, 0x17
        /*000a*/ 	.short	(.L_33 - .L_32)
.L_32:
        /*000c*/ 	.word	0x00000000
        /*0010*/ 	.short	0x0000
        /*0012*/ 	.short	0x0000
        /*0014*/ 	.byte	0x00, 0xf0, 0x01, 0x20


	//----- nvinfo : EIATTR_AT_ENTRY_FRAGMENTS
	.align		4
.L_33:
        /*0018*/ 	.byte	0x04, 0x4f
        /*001a*/ 	.short	(.L_35 - .L_34)


	//   ....[0]....
.L_34:
        /*001c*/ 	.word	0x00000006


	//----- nvinfo : EIATTR_RESERVED_SMEM_USED
	.align		4
.L_35:
        /*0020*/ 	.byte	0x01, 0x41
	.zero		2


	//----- nvinfo : EIATTR_SPARSE_MMA_MASK
	.align		4
        /*0024*/ 	.byte	0x03, 0x50
        /*0026*/ 	.short	0x0000


	//----- nvinfo : EIATTR_TCGEN05_1CTA_USED
	.align		4
        /*0028*/ 	.byte	0x01, 0x51
	.zero		2


	//----- nvinfo : EIATTR_MAXREG_COUNT
	.align		4
        /*002c*/ 	.byte	0x03, 0x1b
        /*002e*/ 	.short	0x00ff


	//----- nvinfo : EIATTR_NUM_BARRIERS
	.align		4
        /*0030*/ 	.byte	0x02, 0x4c
        /*0032*/ 	.byte	0x07
	.zero		1


	//----- nvinfo : EIATTR_EXTERNS
	.align		4
        /*0034*/ 	.byte	0x04, 0x0f
        /*0036*/ 	.short	(.L_37 - .L_36)


	//   ....[0]....
	.align		4
.L_36:
        /*0038*/ 	.word	index@(__assertfail)


	//----- nvinfo : EIATTR_MERCURY_ISA_VERSION
	.align		4
.L_37:
        /*003c*/ 	.byte	0x03, 0x5f
        /*003e*/ 	.short	0x0101


	//----- nvinfo : EIATTR_INT_WARP_WIDE_INSTR_OFFSETS
	.align		4
        /*0040*/ 	.byte	0x04, 0x31
        /*0042*/ 	.short	(.L_39 - .L_38)


	//   ....[0]....
.L_38:
        /*0044*/ 	.word	0x00003d40


	//   ....[1]....
        /*0048*/ 	.word	0x00003d60


	//   ....[2]....
        /*004c*/ 	.word	0x00003d90


	//   ....[3]....
        /*0050*/ 	.word	0x00004910


	//   ....[4]....
        /*0054*/ 	.word	0x00004980


	//   ....[5]....
        /*0058*/ 	.word	0x00004a60


	//   ....[6]....
        /*005c*/ 	.word	0x00004ae0


	//   ....[7]....
        /*0060*/ 	.word	0x00004bc0


	//   ....[8]....
        /*0064*/ 	.word	0x00004c40


	//   ....[9]....
        /*0068*/ 	.word	0x00004d30


	//   ....[10]....
        /*006c*/ 	.word	0x00004dc0


	//   ....[11]....
        /*0070*/ 	.word	0x00004eb0


	//   ....[12]....
        /*0074*/ 	.word	0x00004f30


	//   ....[13]....
        /*0078*/ 	.word	0x00005030


	//   ....[14]....
        /*007c*/ 	.word	0x000050b0


	//   ....[15]....
        /*0080*/ 	.word	0x000051b0


	//   ....[16]....
        /*0084*/ 	.word	0x00005230


	//   ....[17]....
        /*0088*/ 	.word	0x00005320


	//   ....[18]....
        /*008c*/ 	.word	0x000053b0


	//----- nvinfo : EIATTR_COOP_GROUP_MASK_REGIDS
	.align		4
.L_39:
        /*0090*/ 	.byte	0x04, 0x29
        /*0092*/ 	.short	(.L_41 - .L_40)


	//   ....[0]....
.L_40:
        /*0094*/ 	.word	0xffffffff


	//   ....[1]....
        /*0098*/ 	.word	0xffffffff


	//   ....[2]....
        /*009c*/ 	.word	0xffffffff


	//   ....[3]....
        /*00a0*/ 	.word	0xffffffff


	//   ....[4]....
        /*00a4*/ 	.word	0xffffffff


	//   ....[5]....
        /*00a8*/ 	.word	0xffffffff


	//   ....[6]....
        /*00ac*/ 	.word	0xffffffff


	//   ....[7]....
        /*00b0*/ 	.word	0xffffffff


	//   ....[8]....
        /*00b4*/ 	.word	0xffffffff


	//   ....[9]....
        /*00b8*/ 	.word	0xffffffff


	//   ....[10]....
        /*00bc*/ 	.word	0xffffffff


	//   ....[11]....
        /*00c0*/ 	.word	0xffffffff


	//   ....[12]....
        /*00c4*/ 	.word	0xffffffff


	//   ....[13]....
        /*00c8*/ 	.word	0xffffffff


	//----- nvinfo : EIATTR_COOP_GROUP_INSTR_OFFSETS
	.align		4
.L_41:
        /*00cc*/ 	.byte	0x04, 0x28
        /*00ce*/ 	.short	(.L_43 - .L_42)


	//   ....[0]....
.L_42:
        /*00d0*/ 	.word	0x00000080


	//   ....[1]....
        /*00d4*/ 	.word	0x000004f0


	//   ....[2]....
        /*00d8*/ 	.word	0x000006a0


	//   ....[3]....
        /*00dc*/ 	.word	0x00000840


	//   ....[4]....
        /*00e0*/ 	.word	0x00000940


	//   ....[5]....
        /*00e4*/ 	.word	0x00000ab0


	//   ....[6]....
        /*00e8*/ 	.word	0x00000c50


	//   ....[7]....
        /*00ec*/ 	.word	0x00000e00


	//   ....[8]....
        /*00f0*/ 	.word	0x00002040


	//   ....[9]....
        /*00f4*/ 	.word	0x00002f30


	//   ....[10]....
        /*00f8*/ 	.word	0x00003140


	//   ....[11]....
        /*00fc*/ 	.word	0x00003170


	//   ....[12]....
        /*0100*/ 	.word	0x00003c20


	//   ....[13]....
        /*0104*/ 	.word	0x00003e50


	//----- nvinfo : EIATTR_VRC_CTA_INIT_COUNT
	.align		4
.L_43:
        /*0108*/ 	.byte	0x02, 0x4a
        /*010a*/ 	.byte	0x80
	.zero		1


	//----- nvinfo : EIATTR_SYSCALL_OFFSETS
	.align		4
        /*010c*/ 	.byte	0x04, 0x46
        /*010e*/ 	.short	(.L_45 - .L_44)


	//   ....[0]....
.L_44:
        /*0110*/ 	.word	0x00006080


	//   ....[1]....
        /*0114*/ 	.word	0x00006170


	//   ....[2]....
        /*0118*/ 	.word	0x00006a00


	//   ....[3]....
        /*011c*/ 	.word	0x000073c0


	//   ....[4]....
        /*0120*/ 	.word	0x00007d20


	//   ....[5]....
        /*0124*/ 	.word	0x000086c0


	//   ....[6]....
        /*0128*/ 	.word	0x00009060


	//   ....[7]....
        /*012c*/ 	.word	0x00009a30


	//   ....[8]....
        /*0130*/ 	.word	0x0000a3d0


	//   ....[9]....
        /*0134*/ 	.word	0x0000ad20


	//----- nvinfo : EIATTR_MBARRIER_INSTR_OFFSETS
	.align		4
.L_45:
        /*0138*/ 	.byte	0x04, 0x39
        /*013a*/ 	.short	(.L_47 - .L_46)


	//   ....[0]....
.L_46:
        /*013c*/ 	.word	0x00000610
        /*0140*/ 	.word	0x000000ff
        /*0144*/ 	.word	0x00000000
        /*0148*/ 	.short	0x0100
        /*014a*/ 	.byte	0x04
	.zero		1


	//   ....[1]....
        /*014c*/ 	.word	0x00000620
        /*0150*/ 	.word	0x000000ff
        /*0154*/ 	.word	0x00000020
        /*0158*/ 	.short	0x0100
        /*015a*/ 	.byte	0x04
	.zero		1


	//   ....[2]....
        /*015c*/ 	.word	0x00000630
        /*0160*/ 	.word	0x000000ff
        /*0164*/ 	.word	0x00000008
        /*0168*/ 	.short	0x0100
        /*016a*/ 	.byte	0x04
	.zero		1


	//   ....[3]....
        /*016c*/ 	.word	0x00000640
        /*0170*/ 	.word	0x000000ff
        /*0174*/ 	.word	0x00000028
        /*0178*/ 	.short	0x0100
        /*017a*/ 	.byte	0x04
	.zero		1


	//   ....[4]....
        /*017c*/ 	.word	0x00000650
        /*0180*/ 	.word	0x000000ff
        /*0184*/ 	.word	0x00000010
        /*0188*/ 	.short	0x0100
        /*018a*/ 	.byte	0x04
	.zero		1


	//   ....[5]....
        /*018c*/ 	.word	0x00000660
        /*0190*/ 	.word	0x000000ff
        /*0194*/ 	.word	0x00000030
        /*0198*/ 	.short	0x0100
        /*019a*/ 	.byte	0x04
	.zero		1


	//   ....[6]....
        /*019c*/ 	.word	0x00000670
        /*01a0*/ 	.word	0x000000ff
        /*01a4*/ 	.word	0x00000018
        /*01a8*/ 	.short	0x0100
        /*01aa*/ 	.byte	0x04
	.zero		1


	//   ....[7]....
        /*01ac*/ 	.word	0x00000680
        /*01b0*/ 	.word	0x000000ff
        /*01b4*/ 	.word	0x00000038
        /*01b8*/ 	.short	0x0100
        /*01ba*/ 	.byte	0x04
	.zero		1


	//   ....[8]....
        /*01bc*/ 	.word	0x000007b0
        /*01c0*/ 	.word	0x000000ff
        /*01c4*/ 	.word	0x00000040
        /*01c8*/ 	.short	0x0100
        /*01ca*/ 	.byte	0x04
	.zero		1


	//   ....[9]....
        /*01cc*/ 	.word	0x000007c0
        /*01d0*/ 	.word	0x000000ff
        /*01d4*/ 	.word	0x00000060
        /*01d8*/ 	.short	0x0100
        /*01da*/ 	.byte	0x04
	.zero		1


	//   ....[10]....
        /*01dc*/ 	.word	0x000007d0
        /*01e0*/ 	.word	0x000000ff
        /*01e4*/ 	.word	0x00000048
        /*01e8*/ 	.short	0x0100
        /*01ea*/ 	.byte	0x04
	.zero		1


	//   ....[11]....
        /*01ec*/ 	.word	0x000007e0
        /*01f0*/ 	.word	0x000000ff
        /*01f4*/ 	.word	0x00000068
        /*01f8*/ 	.short	0x0100
        /*01fa*/ 	.byte	0x04
	.zero		1


	//   ....[12]....
        /*01fc*/ 	.word	0x000007f0
        /*0200*/ 	.word	0x000000ff
        /*0204*/ 	.word	0x00000050
        /*0208*/ 	.short	0x0100
        /*020a*/ 	.byte	0x04
	.zero		1


	//   ....[13]....
        /*020c*/ 	.word	0x00000800
        /*0210*/ 	.word	0x000000ff
        /*0214*/ 	.word	0x00000070
        /*0218*/ 	.short	0x0100
        /*021a*/ 	.byte	0x04
	.zero		1


	//   ....[14]....
        /*021c*/ 	.word	0x00000810
        /*0220*/ 	.word	0x000000ff
        /*0224*/ 	.word	0x00000058
        /*0228*/ 	.short	0x0100
        /*022a*/ 	.byte	0x04
	.zero		1


	//   ....[15]....
        /*022c*/ 	.word	0x00000820
        /*0230*/ 	.word	0x000000ff
        /*0234*/ 	.word	0x00000078
        /*0238*/ 	.short	0x0100
        /*023a*/ 	.byte	0x04
	.zero		1


	//   ....[16]....
        /*023c*/ 	.word	0x00000910
        /*0240*/ 	.word	0x000000ff
        /*0244*/ 	.word	0x00000080
        /*0248*/ 	.short	0x0100
        /*024a*/ 	.byte	0x06
	.zero		1


	//   ....[17]....
        /*024c*/ 	.word	0x00000920
        /*0250*/ 	.word	0x000000ff
        /*0254*/ 	.word	0x00000088
        /*0258*/ 	.short	0x0100
        /*025a*/ 	.byte	0x06
	.zero		1


	//   ....[18]....
        /*025c*/ 	.word	0x00000a60
        /*0260*/ 	.word	0x000000ff
        /*0264*/ 	.word	0x00000090
        /*0268*/ 	.short	0x0100
        /*026a*/ 	.byte	0x06
	.zero		1


	//   ....[19]....
        /*026c*/ 	.word	0x00000a70
        /*0270*/ 	.word	0x000000ff
        /*0274*/ 	.word	0x000000a0
        /*0278*/ 	.short	0x0100
        /*027a*/ 	.byte	0x06
	.zero		1


	//   ....[20]....
        /*027c*/ 	.word	0x00000a80
        /*0280*/ 	.word	0x000000ff
        /*0284*/ 	.word	0x00000098
        /*0288*/ 	.short	0x0100
        /*028a*/ 	.byte	0x06
	.zero		1


	//   ....[21]....
        /*028c*/ 	.word	0x00000a90
        /*0290*/ 	.word	0x000000ff
        /*0294*/ 	.word	0x000000a8
        /*0298*/ 	.short	0x0100
        /*029a*/ 	.byte	0x06
	.zero		1


	//   ....[22]....
        /*029c*/ 	.word	0x00000bc0
        /*02a0*/ 	.word	0x000000ff
        /*02a4*/ 	.word	0x000000b0
        /*02a8*/ 	.short	0x0100
        /*02aa*/ 	.byte	0x04
	.zero		1


	//   ....[23]....
        /*02ac*/ 	.word	0x00000bd0
        /*02b0*/ 	.word	0x000000ff
        /*02b4*/ 	.word	0x000000d0
        /*02b8*/ 	.short	0x0100
        /*02ba*/ 	.byte	0x04
	.zero		1


	//   ....[24]....
        /*02bc*/ 	.word	0x00000be0
        /*02c0*/ 	.word	0x000000ff
        /*02c4*/ 	.word	0x000000b8
        /*02c8*/ 	.short	0x0100
        /*02ca*/ 	.byte	0x04
	.zero		1


	//   ....[25]....
        /*02cc*/ 	.word	0x00000bf0
        /*02d0*/ 	.word	0x000000ff
        /*02d4*/ 	.word	0x000000d8
        /*02d8*/ 	.short	0x0100
        /*02da*/ 	.byte	0x04
	.zero		1


	//   ....[26]....
        /*02dc*/ 	.word	0x00000c00
        /*02e0*/ 	.word	0x000000ff
        /*02e4*/ 	.word	0x000000c0
        /*02e8*/ 	.short	0x0100
        /*02ea*/ 	.byte	0x04
	.zero		1


	//   ....[27]....
        /*02ec*/ 	.word	0x00000c10
        /*02f0*/ 	.word	0x000000ff
        /*02f4*/ 	.word	0x000000e0
        /*02f8*/ 	.short	0x0100
        /*02fa*/ 	.byte	0x04
	.zero		1


	//   ....[28]....
        /*02fc*/ 	.word	0x00000c20
        /*0300*/ 	.word	0x000000ff
        /*0304*/ 	.word	0x000000c8
        /*0308*/ 	.short	0x0100
        /*030a*/ 	.byte	0x04
	.zero		1


	//   ....[29]....
        /*030c*/ 	.word	0x00000c30
        /*0310*/ 	.word	0x000000ff
        /*0314*/ 	.word	0x000000e8
        /*0318*/ 	.short	0x0100
        /*031a*/ 	.byte	0x04
	.zero		1


	//   ....[30]....
        /*031c*/ 	.word	0x00000d20
        /*0320*/ 	.word	0x000000ff
        /*0324*/ 	.word	0x000000f0
        /*0328*/ 	.short	0x0100
        /*032a*/ 	.byte	0x04
	.zero		1


	//   ....[31]....
        /*032c*/ 	.word	0x00000d30
        /*0330*/ 	.word	0x000000ff
        /*0334*/ 	.word	0x00000100
        /*0338*/ 	.short	0x0100
        /*033a*/ 	.byte	0x04
	.zero		1


	//   ....[32]....
        /*033c*/ 	.word	0x00000d40
        /*0340*/ 	.word	0x000000ff
        /*0344*/ 	.word	0x000000f8
        /*0348*/ 	.short	0x0100
        /*034a*/ 	.byte	0x04
	.zero		1


	//   ....[33]....
        /*034c*/ 	.word	0x00000d50
        /*0350*/ 	.word	0x000000ff
        /*0354*/ 	.word	0x00000108
        /*0358*/ 	.short	0x0100
        /*035a*/ 	.byte	0x04
	.zero		1


	//   ....[34]....
        /*035c*/ 	.word	0x000018e0
        /*0360*/ 	.word	0x00000000
        /*0364*/ 	.word	0x00000100
        /*0368*/ 	.short	0x010a
        /*036a*/ 	.byte	0xff
	.zero		1


	//   ....[35]....
        /*036c*/ 	.word	0x00001900
        /*0370*/ 	.word	0x00000000
        /*0374*/ 	.word	0x000000f0
        /*0378*/ 	.short	0x0101
        /*037a*/ 	.byte	0xff
	.zero		1


	//   ....[36]....
        /*037c*/ 	.word	0x000019c0
        /*0380*/ 	.word	0x000000ff
        /*0384*/ 	.word	0x00000020
        /*0388*/ 	.short	0x010a
        /*038a*/ 	.byte	0x04
	.zero		1


	//   ....[37]....
        /*038c*/ 	.word	0x00001a40
        /*0390*/ 	.word	0x000000ff
        /*0394*/ 	.word	0x00000020
        /*0398*/ 	.short	0x010a
        /*039a*/ 	.byte	0x21
	.zero		1


	//   ....[38]....
        /*039c*/ 	.word	0x00001bd0
        /*03a0*/ 	.word	0x000000ff
        /*03a4*/ 	.word	0x00000020
        /*03a8*/ 	.short	0x010a
        /*03aa*/ 	.byte	0x08
	.zero		1


	//   ....[39]....
        /*03ac*/ 	.word	0x00001d00
        /*03b0*/ 	.word	0x000000ff
        /*03b4*/ 	.word	0x00000088
        /*03b8*/ 	.short	0x0101
        /*03ba*/ 	.byte	0x07
	.zero		1


	//   ....[40]....
        /*03bc*/ 	.word	0x00001d20
        /*03c0*/ 	.word	0x000000ff
        /*03c4*/ 	.word	0x00000020
        /*03c8*/ 	.short	0x010a
        /*03ca*/ 	.byte	0x04
	.zero		1


	//   ....[41]....
        /*03cc*/ 	.word	0x00001da0
        /*03d0*/ 	.word	0x000000ff
        /*03d4*/ 	.word	0x00000020
        /*03d8*/ 	.short	0x010a
        /*03da*/ 	.byte	0x11
	.zero		1


	//   ....[42]....
        /*03dc*/ 	.word	0x00001f30
        /*03e0*/ 	.word	0x000000ff
        /*03e4*/ 	.word	0x00000020
        /*03e8*/ 	.short	0x010a
        /*03ea*/ 	.byte	0x06
	.zero		1


	//   ....[43]....
        /*03ec*/ 	.word	0x00002070
        /*03f0*/ 	.word	0x00000003
        /*03f4*/ 	.word	0x00000090
        /*03f8*/ 	.short	0x010a
        /*03fa*/ 	.byte	0xff
	.zero		1


	//   ....[44]....
        /*03fc*/ 	.word	0x000021c0
        /*0400*/ 	.word	0x00000000
        /*0404*/ 	.word	0x00000000
        /*0408*/ 	.short	0x0101
        /*040a*/ 	.byte	0xff
	.zero		1


	//   ....[45]....
        /*040c*/ 	.word	0x00002780
        /*0410*/ 	.word	0x000000ff
        /*0414*/ 	.word	0x00000000
        /*0418*/ 	.short	0x010a
        /*041a*/ 	.byte	0x04
	.zero		1


	//   ....[46]....
        /*041c*/ 	.word	0x00002810
        /*0420*/ 	.word	0x000000ff
        /*0424*/ 	.word	0x00000000
        /*0428*/ 	.short	0x010a
        /*042a*/ 	.byte	0x05
	.zero		1


	//   ....[47]....
        /*042c*/ 	.word	0x000028a0
        /*0430*/ 	.word	0x000000ff
        /*0434*/ 	.word	0x00000000
        /*0438*/ 	.short	0x010a
        /*043a*/ 	.byte	0x05
	.zero		1


	//   ....[48]....
        /*043c*/ 	.word	0x00002940
        /*0440*/ 	.word	0x00000000
        /*0444*/ 	.word	0x00000000
        /*0448*/ 	.short	0x010a
        /*044a*/ 	.byte	0xff
	.zero		1


	//   ....[49]....
        /*044c*/ 	.word	0x00002a80
        /*0450*/ 	.word	0x00000002
        /*0454*/ 	.word	0x000000f0
        /*0458*/ 	.short	0x010a
        /*045a*/ 	.byte	0xff
	.zero		1


	//   ....[50]....
        /*045c*/ 	.word	0x00002ae0
        /*0460*/ 	.word	0x00000004
        /*0464*/ 	.word	0x00000000
        /*0468*/ 	.short	0x0101
        /*046a*/ 	.byte	0xff
	.zero		1


	//   ....[51]....
        /*046c*/ 	.word	0x00002b00
        /*0470*/ 	.word	0x000000ff
        /*0474*/ 	.word	0x000000a0
        /*0478*/ 	.short	0x010a
        /*047a*/ 	.byte	0x04
	.zero		1


	//   ....[52]....
        /*047c*/ 	.word	0x00002c20
        /*0480*/ 	.word	0x00000002
        /*0484*/ 	.word	0x00000090
        /*0488*/ 	.short	0x010a
        /*048a*/ 	.byte	0xff
	.zero		1


	//   ....[53]....
        /*048c*/ 	.word	0x00002d30
        /*0490*/ 	.word	0x00000002
        /*0494*/ 	.word	0x00000000
        /*0498*/ 	.short	0x0101
        /*049a*/ 	.byte	0xff
	.zero		1


	//   ....[54]....
        /*049c*/ 	.word	0x00002dc0
        /*04a0*/ 	.word	0x000000ff
        /*04a4*/ 	.word	0x000000a0
        /*04a8*/ 	.short	0x0106
        /*04aa*/ 	.byte	0x04
	.zero		1


	//   ....[55]....
        /*04ac*/ 	.word	0x00002de0
        /*04b0*/ 	.word	0x000000ff
        /*04b4*/ 	.word	0x000000a0
        /*04b8*/ 	.short	0x010a
        /*04ba*/ 	.byte	0x04
	.zero		1


	//   ....[56]....
        /*04bc*/ 	.word	0x00002e70
        /*04c0*/ 	.word	0x000000ff
        /*04c4*/ 	.word	0x000000a0
        /*04c8*/ 	.short	0x0106
        /*04ca*/ 	.byte	0x07
	.zero		1


	//   ....[57]....
        /*04cc*/ 	.word	0x00002eb0
        /*04d0*/ 	.word	0x00000000
        /*04d4*/ 	.word	0x000000a0
        /*04d8*/ 	.short	0x010a
        /*04da*/ 	.byte	0xff
	.zero		1


	//   ....[58]....
        /*04dc*/ 	.word	0x00003410
        /*04e0*/ 	.word	0x00000000
        /*04e4*/ 	.word	0x00000090
        /*04e8*/ 	.short	0x010a
        /*04ea*/ 	.byte	0xff
	.zero		1


	//   ....[59]....
        /*04ec*/ 	.word	0x00003510
        /*04f0*/ 	.word	0x00000003
        /*04f4*/ 	.word	0x00000000
        /*04f8*/ 	.short	0x0101
        /*04fa*/ 	.byte	0xff
	.zero		1


	//   ....[60]....
        /*04fc*/ 	.word	0x00003520
        /*0500*/ 	.word	0x000000ff
        /*0504*/ 	.word	0x00000000
        /*0508*/ 	.short	0x010a
        /*050a*/ 	.byte	0x04
	.zero		1


	//   ....[61]....
        /*050c*/ 	.word	0x000035a0
        /*0510*/ 	.word	0x000000ff
        /*0514*/ 	.word	0x000000d0
        /*0518*/ 	.short	0x010a
        /*051a*/ 	.byte	0x1f
	.zero		1


	//   ....[62]....
        /*051c*/ 	.word	0x00003680
        /*0520*/ 	.word	0x000000ff
        /*0524*/ 	.word	0x00000000
        /*0528*/ 	.short	0x010a
        /*052a*/ 	.byte	0x05
	.zero		1


	//   ....[63]....
        /*052c*/ 	.word	0x000037c0
        /*0530*/ 	.word	0x000000ff
        /*0534*/ 	.word	0x00000000
        /*0538*/ 	.short	0x010a
        /*053a*/ 	.byte	0x04
	.zero		1


	//   ....[64]....
        /*053c*/ 	.word	0x00003a50
        /*0540*/ 	.word	0x000000ff
        /*0544*/ 	.word	0x00000000
        /*0548*/ 	.short	0x010a
        /*054a*/ 	.byte	0x04
	.zero		1


	//   ....[65]....
        /*054c*/ 	.word	0x00003ae0
        /*0550*/ 	.word	0x000000ff
        /*0554*/ 	.word	0x00000000
        /*0558*/ 	.short	0x010a
        /*055a*/ 	.byte	0x05
	.zero		1


	//   ....[66]....
        /*055c*/ 	.word	0x00003b70
        /*0560*/ 	.word	0x000000ff
        /*0564*/ 	.word	0x00000000
        /*0568*/ 	.short	0x010a
        /*056a*/ 	.byte	0x05
	.zero		1


	//   ....[67]....
        /*056c*/ 	.word	0x00003c00
        /*0570*/ 	.word	0x000000ff
        /*0574*/ 	.word	0x00000000
        /*0578*/ 	.short	0x010a
        /*057a*/ 	.byte	0x04
	.zero		1


	//   ....[68]....
        /*057c*/ 	.word	0x00004100
        /*0580*/ 	.word	0x0000000c
        /*0584*/ 	.word	0x00000090
        /*0588*/ 	.short	0x010a
        /*058a*/ 	.byte	0xff
	.zero		1


	//   ....[69]....
        /*058c*/ 	.word	0x00004270
        /*0590*/ 	.word	0x00000000
        /*0594*/ 	.word	0x00000000
        /*0598*/ 	.short	0x0101
        /*059a*/ 	.byte	0xff
	.zero		1


	//   ....[70]....
        /*059c*/ 	.word	0x00004710
        /*05a0*/ 	.word	0x000000ff
        /*05a4*/ 	.word	0x00000088
        /*05a8*/ 	.short	0x010a
        /*05aa*/ 	.byte	0x15
	.zero		1


	//   ....[71]....
        /*05ac*/ 	.word	0x00004890
        /*05b0*/ 	.word	0x000000ff
        /*05b4*/ 	.word	0x00000060
        /*05b8*/ 	.short	0x010a
        /*05ba*/ 	.byte	0x15
	.zero		1


	//   ....[72]....
        /*05bc*/ 	.word	0x00004a00
        /*05c0*/ 	.word	0x000000ff
        /*05c4*/ 	.word	0x00000040
        /*05c8*/ 	.short	0x010b
        /*05ca*/ 	.byte	0x15
	.zero		1


	//   ....[73]....
        /*05cc*/ 	.word	0x00004a10
        /*05d0*/ 	.word	0x000000ff
        /*05d4*/ 	.word	0x00000000
        /*05d8*/ 	.short	0x0101
        /*05da*/ 	.byte	0x25
	.zero		1


	//   ....[74]....
        /*05dc*/ 	.word	0x00004a30
        /*05e0*/ 	.word	0x000000ff
        /*05e4*/ 	.word	0x00000068
        /*05e8*/ 	.short	0x010a
        /*05ea*/ 	.byte	0x15
	.zero		1


	//   ....[75]....
        /*05ec*/ 	.word	0x00004b60
        /*05f0*/ 	.word	0x000000ff
        /*05f4*/ 	.word	0x00000048
        /*05f8*/ 	.short	0x010b
        /*05fa*/ 	.byte	0x15
	.zero		1


	//   ....[76]....
        /*05fc*/ 	.word	0x00004b70
        /*0600*/ 	.word	0x000000ff
        /*0604*/ 	.word	0x00000000
        /*0608*/ 	.short	0x0101
        /*060a*/ 	.byte	0x1f
	.zero		1


	//   ....[77]....
        /*060c*/ 	.word	0x00004b90
        /*0610*/ 	.word	0x000000ff
        /*0614*/ 	.word	0x00000070
        /*0618*/ 	.short	0x010a
        /*061a*/ 	.byte	0x15
	.zero		1


	//   ....[78]....
        /*061c*/ 	.word	0x00004cd0
        /*0620*/ 	.word	0x000000ff
        /*0624*/ 	.word	0x00000050
        /*0628*/ 	.short	0x010b
        /*062a*/ 	.byte	0x15
	.zero		1


	//   ....[79]....
        /*062c*/ 	.word	0x00004ce0
        /*0630*/ 	.word	0x000000ff
        /*0634*/ 	.word	0x00000000
        /*0638*/ 	.short	0x0101
        /*063a*/ 	.byte	0x1e
	.zero		1


	//   ....[80]....
        /*063c*/ 	.word	0x00004d00
        /*0640*/ 	.word	0x000000ff
        /*0644*/ 	.word	0x00000078
        /*0648*/ 	.short	0x010a
        /*064a*/ 	.byte	0x15
	.zero		1


	//   ....[81]....
        /*064c*/ 	.word	0x00004e60
        /*0650*/ 	.word	0x000000ff
        /*0654*/ 	.word	0x00000058
        /*0658*/ 	.short	0x010b
        /*065a*/ 	.byte	0x15
	.zero		1


	//   ....[82]....
        /*065c*/ 	.word	0x00004e70
        /*0660*/ 	.word	0x000000ff
        /*0664*/ 	.word	0x00000000
        /*0668*/ 	.short	0x0101
        /*066a*/ 	.byte	0x1d
	.zero		1


	//   ....[83]....
        /*066c*/ 	.word	0x00004e80
        /*0670*/ 	.word	0x000000ff
        /*0674*/ 	.word	0x00000060
        /*0678*/ 	.short	0x010a
        /*067a*/ 	.byte	0x15
	.zero		1


	//   ....[84]....
        /*067c*/ 	.word	0x00004fe0
        /*0680*/ 	.word	0x000000ff
        /*0684*/ 	.word	0x00000040
        /*0688*/ 	.short	0x010b
        /*068a*/ 	.byte	0x15
	.zero		1


	//   ....[85]....
        /*068c*/ 	.word	0x00004ff0
        /*0690*/ 	.word	0x000000ff
        /*0694*/ 	.word	0x00000000
        /*0698*/ 	.short	0x0101
        /*069a*/ 	.byte	0x25
	.zero		1


	//   ....[86]....
        /*069c*/ 	.word	0x00005000
        /*06a0*/ 	.word	0x000000ff
        /*06a4*/ 	.word	0x00000068
        /*06a8*/ 	.short	0x010a
        /*06aa*/ 	.byte	0x15
	.zero		1


	//   ....[87]....
        /*06ac*/ 	.word	0x00005160
        /*06b0*/ 	.word	0x000000ff
        /*06b4*/ 	.word	0x00000048
        /*06b8*/ 	.short	0x010b
        /*06ba*/ 	.byte	0x15
	.zero		1


	//   ....[88]....
        /*06bc*/ 	.word	0x00005170
        /*06c0*/ 	.word	0x000000ff
        /*06c4*/ 	.word	0x00000000
        /*06c8*/ 	.short	0x0101
        /*06ca*/ 	.byte	0x1f
	.zero		1


	//   ....[89]....
        /*06cc*/ 	.word	0x00005180
        /*06d0*/ 	.word	0x000000ff
        /*06d4*/ 	.word	0x00000070
        /*06d8*/ 	.short	0x010a
        /*06da*/ 	.byte	0x15
	.zero		1


	//   ....[90]....
        /*06dc*/ 	.word	0x000052d0
        /*06e0*/ 	.word	0x000000ff
        /*06e4*/ 	.word	0x00000050
        /*06e8*/ 	.short	0x010b
        /*06ea*/ 	.byte	0x15
	.zero		1


	//   ....[91]....
        /*06ec*/ 	.word	0x000052e0
        /*06f0*/ 	.word	0x000000ff
        /*06f4*/ 	.word	0x00000000
        /*06f8*/ 	.short	0x0101
        /*06fa*/ 	.byte	0x1e
	.zero		1


	//   ....[92]....
        /*06fc*/ 	.word	0x000052f0
        /*0700*/ 	.word	0x000000ff
        /*0704*/ 	.word	0x00000078
        /*0708*/ 	.short	0x010a
        /*070a*/ 	.byte	0x15
	.zero		1


	//   ....[93]....
        /*070c*/ 	.word	0x000054e0
        /*0710*/ 	.word	0x000000ff
        /*0714*/ 	.word	0x00000058
        /*0718*/ 	.short	0x010b
        /*071a*/ 	.byte	0x15
	.zero		1


	//   ....[94]....
        /*071c*/ 	.word	0x000054f0
        /*0720*/ 	.word	0x000000ff
        /*0724*/ 	.word	0x00000000
        /*0728*/ 	.short	0x0101
        /*072a*/ 	.byte	0x1d
	.zero		1


	//   ....[95]....
        /*072c*/ 	.word	0x00005510
        /*0730*/ 	.word	0x000000ff
        /*0734*/ 	.word	0x00000060
        /*0738*/ 	.short	0x010a
        /*073a*/ 	.byte	0x15
	.zero		1


	//   ....[96]....
        /*073c*/ 	.word	0x00005530
        /*0740*/ 	.word	0x000000ff
        /*0744*/ 	.word	0x00000068
        /*0748*/ 	.short	0x010a
        /*074a*/ 	.byte	0x15
	.zero		1


	//   ....[97]....
        /*074c*/ 	.word	0x00005550
        /*0750*/ 	.word	0x000000ff
        /*0754*/ 	.word	0x00000070
        /*0758*/ 	.short	0x010a
        /*075a*/ 	.byte	0x15
	.zero		1


	//   ....[98]....
        /*075c*/ 	.word	0x000055a0
        /*0760*/ 	.word	0x00000002
        /*0764*/ 	.word	0x00000078
        /*0768*/ 	.short	0x010a
        /*076a*/ 	.byte	0xff
	.zero		1


	//   ....[99]....
        /*076c*/ 	.word	0x00005910
        /*0770*/ 	.word	0x00000003
        /*0774*/ 	.word	0x00000090
        /*0778*/ 	.short	0x010a
        /*077a*/ 	.byte	0xff
	.zero		1


	//   ....[100]....
        /*077c*/ 	.word	0x00005a90
        /*0780*/ 	.word	0x00000000
        /*0784*/ 	.word	0x00000000
        /*0788*/ 	.short	0x0101
        /*078a*/ 	.byte	0xff
	.zero		1


	//   ....[101]....
        /*078c*/ 	.word	0x00006660
        /*0790*/ 	.word	0x000000ff
        /*0794*/ 	.word	0x00000040
        /*0798*/ 	.short	0x010a
        /*079a*/ 	.byte	0x2b
	.zero		1


	//   ....[102]....
        /*079c*/ 	.word	0x000066c0
        /*07a0*/ 	.word	0x00000052
        /*07a4*/ 	.word	0x000000b0
        /*07a8*/ 	.short	0x010a
        /*07aa*/ 	.byte	0xff
	.zero		1


	//   ....[103]....
        /*07ac*/ 	.word	0x000067e0
        /*07b0*/ 	.word	0x000000ff
        /*07b4*/ 	.word	0x00000040
        /*07b8*/ 	.short	0x010a
        /*07ba*/ 	.byte	0x2b
	.zero		1


	//   ....[104]....
        /*07bc*/ 	.word	0x000068e0
        /*07c0*/ 	.word	0x00000052
        /*07c4*/ 	.word	0x000000b0
        /*07c8*/ 	.short	0x010a
        /*07ca*/ 	.byte	0xff
	.zero		1


	//   ....[105]....
        /*07cc*/ 	.word	0x000070e0
        /*07d0*/ 	.word	0x00000000
        /*07d4*/ 	.word	0x00000000
        /*07d8*/ 	.short	0x0101
        /*07da*/ 	.byte	0xff
	.zero		1


	//   ....[106]....
        /*07dc*/ 	.word	0x000070f0
        /*07e0*/ 	.word	0x00000003
        /*07e4*/ 	.word	0x00000040
        /*07e8*/ 	.short	0x010a
        /*07ea*/ 	.byte	0xff
	.zero		1


	//   ....[107]....
        /*07ec*/ 	.word	0x000071c0
        /*07f0*/ 	.word	0x00000003
        /*07f4*/ 	.word	0x00000040
        /*07f8*/ 	.short	0x010a
        /*07fa*/ 	.byte	0xff
	.zero		1


	//   ....[108]....
        /*07fc*/ 	.word	0x00007a40
        /*0800*/ 	.word	0x00000028
        /*0804*/ 	.word	0x00000000
        /*0808*/ 	.short	0x0101
        /*080a*/ 	.byte	0xff
	.zero		1


	//   ....[109]....
        /*080c*/ 	.word	0x00007a60
        /*0810*/ 	.word	0x0000005b
        /*0814*/ 	.word	0x00000040
        /*0818*/ 	.short	0x010a
        /*081a*/ 	.byte	0xff
	.zero		1


	//   ....[110]....
        /*081c*/ 	.word	0x00007b20
        /*0820*/ 	.word	0x0000005b
        /*0824*/ 	.word	0x00000040
        /*0828*/ 	.short	0x010a
        /*082a*/ 	.byte	0xff
	.zero		1


	//   ....[111]....
        /*082c*/ 	.word	0x000083a0
        /*0830*/ 	.word	0x0000005c
        /*0834*/ 	.word	0x00000000
        /*0838*/ 	.short	0x0101
        /*083a*/ 	.byte	0xff
	.zero		1


	//   ....[112]....
        /*083c*/ 	.word	0x000083c0
        /*0840*/ 	.word	0x0000005d
        /*0844*/ 	.word	0x00000040
        /*0848*/ 	.short	0x010a
        /*084a*/ 	.byte	0xff
	.zero		1


	//   ....[113]....
        /*084c*/ 	.word	0x00008480
        /*0850*/ 	.word	0x0000005d
        /*0854*/ 	.word	0x00000040
        /*0858*/ 	.short	0x010a
        /*085a*/ 	.byte	0xff
	.zero		1


	//   ....[114]....
        /*085c*/ 	.word	0x00008d30
        /*0860*/ 	.word	0x0000005c
        /*0864*/ 	.word	0x00000000
        /*0868*/ 	.short	0x0101
        /*086a*/ 	.byte	0xff
	.zero		1


	//   ....[115]....
        /*086c*/ 	.word	0x00008d50
        /*0870*/ 	.word	0x0000005d
        /*0874*/ 	.word	0x00000040
        /*0878*/ 	.short	0x010a
        /*087a*/ 	.byte	0xff
	.zero		1


	//   ....[116]....
        /*087c*/ 	.word	0x00008e10
        /*0880*/ 	.word	0x0000005d
        /*0884*/ 	.word	0x00000040
        /*0888*/ 	.short	0x010a
        /*088a*/ 	.byte	0xff
	.zero		1


	//   ....[117]....
        /*088c*/ 	.word	0x00009700
        /*0890*/ 	.word	0x0000005c
        /*0894*/ 	.word	0x00000000
        /*0898*/ 	.short	0x0101
        /*089a*/ 	.byte	0xff
	.zero		1


	//   ....[118]....
        /*089c*/ 	.word	0x00009720
        /*08a0*/ 	.word	0x0000005d
        /*08a4*/ 	.word	0x00000040
        /*08a8*/ 	.short	0x010a
        /*08aa*/ 	.byte	0xff
	.zero		1


	//   ....[119]....
        /*08ac*/ 	.word	0x000097e0
        /*08b0*/ 	.word	0x0000005d
        /*08b4*/ 	.word	0x00000040
        /*08b8*/ 	.short	0x010a
        /*08ba*/ 	.byte	0xff
	.zero		1


	//   ....[120]....
        /*08bc*/ 	.word	0x0000a0a0
        /*08c0*/ 	.word	0x0000005c
        /*08c4*/ 	.word	0x00000000
        /*08c8*/ 	.short	0x0101
        /*08ca*/ 	.byte	0xff
	.zero		1


	//   ....[121]....
        /*08cc*/ 	.word	0x0000a0c0
        /*08d0*/ 	.word	0x0000005d
        /*08d4*/ 	.word	0x00000040
        /*08d8*/ 	.short	0x010a
        /*08da*/ 	.byte	0xff
	.zero		1


	//   ....[122]....
        /*08dc*/ 	.word	0x0000a180
        /*08e0*/ 	.word	0x0000005d
        /*08e4*/ 	.word	0x00000040
        /*08e8*/ 	.short	0x010a
        /*08ea*/ 	.byte	0xff
	.zero		1


	//   ....[123]....
        /*08ec*/ 	.word	0x0000aa40
        /*08f0*/ 	.word	0x0000005c
        /*08f4*/ 	.word	0x00000000
        /*08f8*/ 	.short	0x0101
        /*08fa*/ 	.byte	0xff
	.zero		1


	//   ....[124]....
        /*08fc*/ 	.word	0x0000aa60
        /*0900*/ 	.word	0x0000005d
        /*0904*/ 	.word	0x00000040
        /*0908*/ 	.short	0x010a
        /*090a*/ 	.byte	0xff
	.zero		1


	//   ....[125]....
        /*090c*/ 	.word	0x0000ab20
        /*0910*/ 	.word	0x0000005d
        /*0914*/ 	.word	0x00000040
        /*0918*/ 	.short	0x010a
        /*091a*/ 	.byte	0xff
	.zero		1


	//   ....[126]....
        /*091c*/ 	.word	0x0000b100
        /*0920*/ 	.word	0x000000ff
        /*0924*/ 	.word	0x00000000
        /*0928*/ 	.short	0x0101
        /*092a*/ 	.byte	0x04
	.zero		1


	//   ....[127]....
        /*092c*/ 	.word	0x0000b400
        /*0930*/ 	.word	0x00000002
        /*0934*/ 	.word	0x00000000
        /*0938*/ 	.short	0x0101
        /*093a*/ 	.byte	0xff
	.zero		1


	//   ....[128]....
        /*093c*/ 	.word	0x0000b6c0
        /*0940*/ 	.word	0x000000ff
        /*0944*/ 	.word	0x00000000
        /*0948*/ 	.short	0x0101
        /*094a*/ 	.byte	0x04
	.zero		1


	//   ....[129]....
        /*094c*/ 	.word	0x0000b6e0
        /*0950*/ 	.word	0x00000000
        /*0954*/ 	.word	0x00000100
        /*0958*/ 	.short	0x010a
        /*095a*/ 	.byte	0xff
	.zero		1


	//   ....[130]....
        /*095c*/ 	.word	0x0000b740
        /*0960*/ 	.word	0x00000000
        /*0964*/ 	.word	0x00000020
        /*0968*/ 	.short	0x010a
        /*096a*/ 	.byte	0xff
	.zero		1


	//   ....[131]....
        /*096c*/ 	.word	0x0000b7a0
        /*0970*/ 	.word	0x00000000
        /*0974*/ 	.word	0x00000020
        /*0978*/ 	.short	0x010a
        /*097a*/ 	.byte	0xff
	.zero		1


	//   ....[132]....
        /*097c*/ 	.word	0x0000b7f0
        /*0980*/ 	.word	0x00000003
        /*0984*/ 	.word	0x00000090
        /*0988*/ 	.short	0x010a
        /*098a*/ 	.byte	0xff
	.zero		1


	//   ....[133]....
        /*098c*/ 	.word	0x0000b850
        /*0990*/ 	.word	0x00000000
        /*0994*/ 	.word	0x00000000
        /*0998*/ 	.short	0x010a
        /*099a*/ 	.byte	0xff
	.zero		1


	//   ....[134]....
        /*099c*/ 	.word	0x0000b8b0
        /*09a0*/ 	.word	0x00000000
        /*09a4*/ 	.word	0x00000000
        /*09a8*/ 	.short	0x010a
        /*09aa*/ 	.byte	0xff
	.zero		1


	//   ....[135]....
        /*09ac*/ 	.word	0x0000b910
        /*09b0*/ 	.word	0x00000000
        /*09b4*/ 	.word	0x00000000
        /*09b8*/ 	.short	0x010a
        /*09ba*/ 	.byte	0xff
	.zero		1


	//   ....[136]....
        /*09bc*/ 	.word	0x0000b960
        /*09c0*/ 	.word	0x00000002
        /*09c4*/ 	.word	0x000000f0
        /*09c8*/ 	.short	0x010a
        /*09ca*/ 	.byte	0xff
	.zero		1


	//   ....[137]....
        /*09cc*/ 	.word	0x0000b9c0
        /*09d0*/ 	.word	0x00000002
        /*09d4*/ 	.word	0x000000a0
        /*09d8*/ 	.short	0x010a
        /*09da*/ 	.byte	0xff
	.zero		1


	//   ....[138]....
        /*09dc*/ 	.word	0x0000ba10
        /*09e0*/ 	.word	0x00000002
        /*09e4*/ 	.word	0x00000090
        /*09e8*/ 	.short	0x010a
        /*09ea*/ 	.byte	0xff
	.zero		1


	//   ....[139]....
        /*09ec*/ 	.word	0x0000ba70
        /*09f0*/ 	.word	0x00000000
        /*09f4*/ 	.word	0x000000a0
        /*09f8*/ 	.short	0x010a
        /*09fa*/ 	.byte	0xff
	.zero		1


	//   ....[140]....
        /*09fc*/ 	.word	0x0000bac0
        /*0a00*/ 	.word	0x00000000
        /*0a04*/ 	.word	0x00000090
        /*0a08*/ 	.short	0x010a
        /*0a0a*/ 	.byte	0xff
	.zero		1


	//   ....[141]....
        /*0a0c*/ 	.word	0x0000bb20
        /*0a10*/ 	.word	0x00000003
        /*0a14*/ 	.word	0x000000d0
        /*0a18*/ 	.short	0x010a
        /*0a1a*/ 	.byte	0xff
	.zero		1


	//   ....[142]....
        /*0a1c*/ 	.word	0x0000bb80
        /*0a20*/ 	.word	0x00000000
        /*0a24*/ 	.word	0x00000000
        /*0a28*/ 	.short	0x010a
        /*0a2a*/ 	.byte	0xff
	.zero		1


	//   ....[143]....
        /*0a2c*/ 	.word	0x0000bbe0
        /*0a30*/ 	.word	0x00000000
        /*0a34*/ 	.word	0x00000000
        /*0a38*/ 	.short	0x010a
        /*0a3a*/ 	.byte	0xff
	.zero		1


	//   ....[144]....
        /*0a3c*/ 	.word	0x0000bc40
        /*0a40*/ 	.word	0x00000000
        /*0a44*/ 	.word	0x00000000
        /*0a48*/ 	.short	0x010a
        /*0a4a*/ 	.byte	0xff
	.zero		1


	//   ....[145]....
        /*0a4c*/ 	.word	0x0000bca0
        /*0a50*/ 	.word	0x00000000
        /*0a54*/ 	.word	0x00000000
        /*0a58*/ 	.short	0x010a
        /*0a5a*/ 	.byte	0xff
	.zero		1


	//   ....[146]....
        /*0a5c*/ 	.word	0x0000bd00
        /*0a60*/ 	.word	0x00000000
        /*0a64*/ 	.word	0x00000000
        /*0a68*/ 	.short	0x010a
        /*0a6a*/ 	.byte	0xff
	.zero		1


	//   ....[147]....
        /*0a6c*/ 	.word	0x0000bd50
        /*0a70*/ 	.word	0x0000000c
        /*0a74*/ 	.word	0x00000090
        /*0a78*/ 	.short	0x010a
        /*0a7a*/ 	.byte	0xff
	.zero		1


	//   ....[148]....
        /*0a7c*/ 	.word	0x0000bdb0
        /*0a80*/ 	.word	0x00000000
        /*0a84*/ 	.word	0x00000088
        /*0a88*/ 	.short	0x010a
        /*0a8a*/ 	.byte	0xff
	.zero		1


	//   ....[149]....
        /*0a8c*/ 	.word	0x0000be10
        /*0a90*/ 	.word	0x00000009
        /*0a94*/ 	.word	0x00000060
        /*0a98*/ 	.short	0x010a
        /*0a9a*/ 	.byte	0xff
	.zero		1


	//   ....[150]....
        /*0a9c*/ 	.word	0x0000be70
        /*0aa0*/ 	.word	0x00000009
        /*0aa4*/ 	.word	0x00000068
        /*0aa8*/ 	.short	0x010a
        /*0aaa*/ 	.byte	0xff
	.zero		1


	//   ....[151]....
        /*0aac*/ 	.word	0x0000bed0
        /*0ab0*/ 	.word	0x00000009
        /*0ab4*/ 	.word	0x00000070
        /*0ab8*/ 	.short	0x010a
        /*0aba*/ 	.byte	0xff
	.zero		1


	//   ....[152]....
        /*0abc*/ 	.word	0x0000bf30
        /*0ac0*/ 	.word	0x00000009
        /*0ac4*/ 	.word	0x00000078
        /*0ac8*/ 	.short	0x010a
        /*0aca*/ 	.byte	0xff
	.zero		1


	//   ....[153]....
        /*0acc*/ 	.word	0x0000bf90
        /*0ad0*/ 	.word	0x00000000
        /*0ad4*/ 	.word	0x00000060
        /*0ad8*/ 	.short	0x010a
        /*0ada*/ 	.byte	0xff
	.zero		1


	//   ....[154]....
        /*0adc*/ 	.word	0x0000bff0
        /*0ae0*/ 	.word	0x00000000
        /*0ae4*/ 	.word	0x00000068
        /*0ae8*/ 	.short	0x010a
        /*0aea*/ 	.byte	0xff
	.zero		1


	//   ....[155]....
        /*0aec*/ 	.word	0x0000c050
        /*0af0*/ 	.word	0x00000000
        /*0af4*/ 	.word	0x00000070
        /*0af8*/ 	.short	0x010a
        /*0afa*/ 	.byte	0xff
	.zero		1


	//   ....[156]....
        /*0afc*/ 	.word	0x0000c0b0
        /*0b00*/ 	.word	0x00000000
        /*0b04*/ 	.word	0x00000078
        /*0b08*/ 	.short	0x010a
        /*0b0a*/ 	.byte	0xff
	.zero		1


	//   ....[157]....
        /*0b0c*/ 	.word	0x0000c110
        /*0b10*/ 	.word	0x00000003
        /*0b14*/ 	.word	0x00000060
        /*0b18*/ 	.short	0x010a
        /*0b1a*/ 	.byte	0xff
	.zero		1


	//   ....[158]....
        /*0b1c*/ 	.word	0x0000c170
        /*0b20*/ 	.word	0x00000003
        /*0b24*/ 	.word	0x00000068
        /*0b28*/ 	.short	0x010a
        /*0b2a*/ 	.byte	0xff
	.zero		1


	//   ....[159]....
        /*0b2c*/ 	.word	0x0000c1d0
        /*0b30*/ 	.word	0x00000003
        /*0b34*/ 	.word	0x00000070
        /*0b38*/ 	.short	0x010a
        /*0b3a*/ 	.byte	0xff
	.zero		1


	//   ....[160]....
        /*0b3c*/ 	.word	0x0000c220
        /*0b40*/ 	.word	0x00000003
        /*0b44*/ 	.word	0x00000090
        /*0b48*/ 	.short	0x010a
        /*0b4a*/ 	.byte	0xff
	.zero		1


	//   ....[161]....
        /*0b4c*/ 	.word	0x0000c280
        /*0b50*/ 	.word	0x00000000
        /*0b54*/ 	.word	0x00000040
        /*0b58*/ 	.short	0x010a
        /*0b5a*/ 	.byte	0xff
	.zero		1


	//   ....[162]....
        /*0b5c*/ 	.word	0x0000c2d0
        /*0b60*/ 	.word	0x00000052
        /*0b64*/ 	.word	0x000000b0
        /*0b68*/ 	.short	0x010a
        /*0b6a*/ 	.byte	0xff
	.zero		1


	//   ....[163]....
        /*0b6c*/ 	.word	0x0000c320
        /*0b70*/ 	.word	0x00000003
        /*0b74*/ 	.word	0x00000040
        /*0b78*/ 	.short	0x010a
        /*0b7a*/ 	.byte	0xff
	.zero		1


	//   ....[164]....
        /*0b7c*/ 	.word	0x0000c370
        /*0b80*/ 	.word	0x0000005b
        /*0b84*/ 	.word	0x00000040
        /*0b88*/ 	.short	0x010a
        /*0b8a*/ 	.byte	0xff
	.zero		1


	//   ....[165]....
        /*0b8c*/ 	.word	0x0000c3c0
        /*0b90*/ 	.word	0x0000005d
        /*0b94*/ 	.word	0x00000040
        /*0b98*/ 	.short	0x010a
        /*0b9a*/ 	.byte	0xff
	.zero		1


	//   ....[166]....
        /*0b9c*/ 	.word	0x0000c410
        /*0ba0*/ 	.word	0x0000005d
        /*0ba4*/ 	.word	0x00000040
        /*0ba8*/ 	.short	0x010a
        /*0baa*/ 	.byte	0xff
	.zero		1


	//   ....[167]....
        /*0bac*/ 	.word	0x0000c460
        /*0bb0*/ 	.word	0x0000005d
        /*0bb4*/ 	.word	0x00000040
        /*0bb8*/ 	.short	0x010a
        /*0bba*/ 	.byte	0xff
	.zero		1


	//   ....[168]....
        /*0bbc*/ 	.word	0x0000c4b0
        /*0bc0*/ 	.word	0x0000005d
        /*0bc4*/ 	.word	0x00000040
        /*0bc8*/ 	.short	0x010a
        /*0bca*/ 	.byte	0xff
	.zero		1


	//   ....[169]....
        /*0bcc*/ 	.word	0x0000c500
        /*0bd0*/ 	.word	0x0000005d
        /*0bd4*/ 	.word	0x00000040
        /*0bd8*/ 	.short	0x010a
        /*0bda*/ 	.byte	0xff
	.zero		1


	//----- nvinfo : EIATTR_NUM_MBARRIERS
	.align		4
.L_47:
        /*0bdc*/ 	.byte	0x03, 0x38
        /*0bde*/ 	.short	0x0022


	//----- nvinfo : EIATTR_EXIT_INSTR_OFFSETS
	.align		4
        /*0be0*/ 	.byte	0x04, 0x1c
        /*0be2*/ 	.short	(.L_49 - .L_48)


	//   ....[0]....
.L_48:
        /*0be4*/ 	.word	0x00002970


	//   ....[1]....
        /*0be8*/ 	.word	0x00002e80


	//   ....[2]....
        /*0bec*/ 	.word	0x00002ee0


	//   ....[3]....
        /*0bf0*/ 	.word	0x00003e60


	//   ....[4]....
        /*0bf4*/ 	.word	0x000055d0


	//   ....[5]....
        /*0bf8*/ 	.word	0x00005610


	//   ....[6]....
        /*0bfc*/ 	.word	0x0000b5a0


	//   ....[7]....
        /*0c00*/ 	.word	0x0000b620


	//   ....[8]....
        /*0c04*/ 	.word	0x0000b650


	//   ....[9]....
        /*0c08*/ 	.word	0x0000b6d0


	//----- nvinfo : EIATTR_MAX_THREADS
	.align		4
.L_49:
        /*0c0c*/ 	.byte	0x04, 0x05
        /*0c0e*/ 	.short	(.L_51 - .L_50)
.L_50:
        /*0c10*/ 	.word	0x00000100
        /*0c14*/ 	.word	0x00000001
        /*0c18*/ 	.word	0x00000001


	//----- nvinfo : EIATTR_CRS_STACK_SIZE
	.align		4
.L_51:
        /*0c1c*/ 	.byte	0x04, 0x1e
        /*0c1e*/ 	.short	(.L_53 - .L_52)
.L_52:
        /*0c20*/ 	.word	0x00000000


	//----- nvinfo : EIATTR_CBANK_PARAM_SIZE
	.align		4
.L_53:
        /*0c24*/ 	.byte	0x03, 0x19
        /*0c26*/ 	.short	0x0800


	//----- nvinfo : EIATTR_PARAM_CBANK
	.align		4
        /*0c28*/ 	.byte	0x04, 0x0a
        /*0c2a*/ 	.short	(.L_55 - .L_54)
	.align		4
.L_54:
        /*0c2c*/ 	.word	index@(.nv.constant0._ZN7cutlass13device_kernelINS_4gemm6kernel13GemmUniversalIN4cute5tupleIJiiiiEEENS1_10collective13CollectiveMmaINS1_35MainloopSm100TmaUmmaWarpSpecializedILi4ELi2ELi4ENS5_IJNS4_1CILi1EEENSA_ILi2EEESB_EEEEENS5_IJNSA_ILi64EEENSA_ILi256EEENSA_ILi32EEEEEENS_10tfloat32_tENS5_IJlSB_lEEESJ_SK_NS4_8TiledMMAINS4_8MMA_AtomIJNS4_17SM100_MMA_TF32_SSISJ_SJ_fLi64ELi256ELNS4_4UMMA5MajorE0ELSP_0ELNSO_7ScaleInE0ELSQ_0EEEEEENS4_6LayoutINS5_IJSB_SB_SB_EEENS5_IJNSA_ILi0EEESV_SV_EEEEENS5_IJNS4_10UnderscoreESY_SY_EEEEENS4_23SM90_TMA_LOAD_MULTICASTENS4_14ComposedLayoutINS4_7SwizzleILi3ELi4ELi3EEENS4_18smem_ptr_flag_bitsILi32EEENST_INS5_IJNSA_ILi8EEESH_EEENS5_IJSH_SB_EEEEEEEvNS4_8identityENS4_13SM90_TMA_LOADES1B_vS1C_EENS_8epilogue10collective18CollectiveEpilogueINS1F_23Sm100TmaWarpSpecializedILi4ELi2ELi16ELb1ELb0EEEJSI_NS5_IJNST_ISF_SB_EENST_ISH_SB_EEEEESJ_SK_SJ_SK_NS1F_6fusion15FusionCallbacksIS1J_NS1N_17LinearCombinationISJ_fSJ_fLNS_15FloatRoundStyleE2EEESI_S1M_JEEENS4_5SM1004TMEM4LOAD26SM100_TMEM_LOAD_16dp128b8xES1D_S1B_NS4_17SM75_U32x4_LDSM_NENS4_14SM90_TMA_STOREES1B_NS4_17SM90_U32x4_STSM_NENS4_39AutoVectorizingCopyWithAssumedAlignmentILi128EEEEEEvvEEEEvNT_6ParamsE)
        /*0c30*/ 	.short	0x0380
        /*0c32*/ 	.short	0x0800


	//----- nvinfo : EIATTR_SW_WAR
	.align		4
.L_55:
        /*0c34*/ 	.byte	0x04, 0x36
        /*0c36*/ 	.short	(.L_57 - .L_56)
.L_56:
        /*0c38*/ 	.word	0x00000008
.L_57:


//--------------------- .nv.callgraph             --------------------------
	.section	.nv.callgraph,"",@"SHT_CUDA_CALLGRAPH"
	.align	4
	.sectionentsize	8
	.align		4
        /*0000*/ 	.word	0x00000000
	.align		4
        /*0004*/ 	.word	0xffffffff
	.align		4
        /*0008*/ 	.word	index@(_ZN7cutlass13device_kernelINS_4gemm6kernel13GemmUniversalIN4cute5tupleIJiiiiEEENS1_10collective13CollectiveMmaINS1_35MainloopSm100TmaUmmaWarpSpecializedILi4ELi2ELi4ENS5_IJNS4_1CILi1EEENSA_ILi2EEESB_EEEEENS5_IJNSA_ILi64EEENSA_ILi256EEENSA_ILi32EEEEEENS_10tfloat32_tENS5_IJlSB_lEEESJ_SK_NS4_8TiledMMAINS4_8MMA_AtomIJNS4_17SM100_MMA_TF32_SSISJ_SJ_fLi64ELi256ELNS4_4UMMA5MajorE0ELSP_0ELNSO_7ScaleInE0ELSQ_0EEEEEENS4_6LayoutINS5_IJSB_SB_SB_EEENS5_IJNSA_ILi0EEESV_SV_EEEEENS5_IJNS4_10UnderscoreESY_SY_EEEEENS4_23SM90_TMA_LOAD_MULTICASTENS4_14ComposedLayoutINS4_7SwizzleILi3ELi4ELi3EEENS4_18smem_ptr_flag_bitsILi32EEENST_INS5_IJNSA_ILi8EEESH_EEENS5_IJSH_SB_EEEEEEEvNS4_8identityENS4_13SM90_TMA_LOADES1B_vS1C_EENS_8epilogue10collective18CollectiveEpilogueINS1F_23Sm100TmaWarpSpecializedILi4ELi2ELi16ELb1ELb0EEEJSI_NS5_IJNST_ISF_SB_EENST_ISH_SB_EEEEESJ_SK_SJ_SK_NS1F_6fusion15FusionCallbacksIS1J_NS1N_17LinearCombinationISJ_fSJ_fLNS_15FloatRoundStyleE2EEESI_S1M_JEEENS4_5SM1004TMEM4LOAD26SM100_TMEM_LOAD_16dp128b8xES1D_S1B_NS4_17SM75_U32x4_LDSM_NENS4_14SM90_TMA_STOREES1B_NS4_17SM90_U32x4_STSM_NENS4_39AutoVectorizingCopyWithAssumedAlignmentILi128EEEEEEvvEEEEvNT_6ParamsE)
	.align		4
        /*000c*/ 	.word	index@(__assertfail)
	.align		4
        /*0010*/ 	.word	0x00000000
	.align		4
        /*0014*/ 	.word	0xfffffffe
	.align		4
        /*0018*/ 	.word	0x00000000
	.align		4
        /*001c*/ 	.word	0xfffffffd
	.align		4
        /*0020*/ 	.word	0x00000000
	.align		4
        /*0024*/ 	.word	0xfffffffc


//--------------------- .nv.constant4             --------------------------
	.section	.nv.constant4,"a",@progbits
	.align	8
	.align		8
.nv.constant4:
        /*0000*/ 	.dword	__assertfail
	.align		8
        /*0008*/ 	.dword	__unnamed_1
	.align		8
        /*0010*/ 	.dword	__unnamed_2
	.align		8
        /*0018*/ 	.dword	_ZN39_INTERNAL_24b630f1_4_k_cu_a779f05f_99524cuda3std3__45__cpo5beginE
	.align		8
        /*0020*/ 	.dword	_ZN39_INTERNAL_24b630f1_4_k_cu_a779f05f_99524cuda3std3__45__cpo3endE
	.align		8
        /*0028*/ 	.dword	_ZN39_INTERNAL_24b630f1_4_k_cu_a779f05f_99524cuda3std3__45__cpo6cbeginE
	.align		8
        /*0030*/ 	.dword	_ZN39_INTERNAL_24b630f1_4_k_cu_a779f05f_99524cuda3std3__45__cpo4cendE
	.align		8
        /*0038*/ 	.dword	_ZN39_INTERNAL_24b630f1_4_k_cu_a779f05f_99524cuda3std3__441_GLOBAL__N__24b630f1_4_k_cu_a779f05f_99526ignoreE
	.align		8
        /*0040*/ 	.dword	_ZN39_INTERNAL_24b630f1_4_k_cu_a779f05f_99524cuda3std3__419piecewise_constructE
	.align		8
        /*0048*/ 	.dword	_ZN39_INTERNAL_24b630f1_4_k_cu_a779f05f_99524cuda3std3__48in_placeE
	.align		8
        /*0050*/ 	.dword	_ZN39_INTERNAL_24b630f1_4_k_cu_a779f05f_99524cuda3std6ranges3__45__cpo4swapE
	.align		8
        /*0058*/ 	.dword	_ZN39_INTERNAL_24b630f1_4_k_cu_a779f05f_99524cuda3std6ranges3__45__cpo9iter_moveE
	.align		8
        /*0060*/ 	.dword	_ZN39_INTERNAL_24b630f1_4_k_cu_a779f05f_99524cute7productE
	.align		8
        /*0068*/ 	.dword	_ZN39_INTERNAL_24b630f1_4_k_cu_a779f05f_99524cute1_E
	.align		8
        /*0070*/ 	.dword	$str$25
	.align		8
        /*0078*/ 	.dword	$str$26
	.align		8
        /*0080*/ 	.dword	$str$27
	.align		8
        /*0088*/ 	.dword	$str$28


//--------------------- .text._ZN7cutlass13device_kernelINS_4gemm6kernel13GemmUniversalIN4cute5tupleIJiiiiEEENS1_10collective13CollectiveMmaINS1_35MainloopSm100TmaUmmaWarpSpecializedILi4ELi2ELi4ENS5_IJNS4_1CILi1EEENSA_ILi2EEESB_EEEEENS5_IJNSA_ILi64EEENSA_ILi256EEENSA_ILi32EEEEEENS_10tfloat32_tENS5_IJlSB_lEEESJ_SK_NS4_8TiledMMAINS4_8MMA_AtomIJNS4_17SM100_MMA_TF32_SSISJ_SJ_fLi64ELi256ELNS4_4UMMA5MajorE0ELSP_0ELNSO_7ScaleInE0ELSQ_0EEEEEENS4_6LayoutINS5_IJSB_SB_SB_EEENS5_IJNSA_ILi0EEESV_SV_EEEEENS5_IJNS4_10UnderscoreESY_SY_EEEEENS4_23SM90_TMA_LOAD_MULTICASTENS4_14ComposedLayoutINS4_7SwizzleILi3ELi4ELi3EEENS4_18smem_ptr_flag_bitsILi32EEENST_INS5_IJNSA_ILi8EEESH_EEENS5_IJSH_SB_EEEEEEEvNS4_8identityENS4_13SM90_TMA_LOADES1B_vS1C_EENS_8epilogue10collective18CollectiveEpilogueINS1F_23Sm100TmaWarpSpecializedILi4ELi2ELi16ELb1ELb0EEEJSI_NS5_IJNST_ISF_SB_EENST_ISH_SB_EEEEESJ_SK_SJ_SK_NS1F_6fusion15FusionCallbacksIS1J_NS1N_17LinearCombinationISJ_fSJ_fLNS_15FloatRoundStyleE2EEESI_S1M_JEEENS4_5SM1004TMEM4LOAD26SM100_TMEM_LOAD_16dp128b8xES1D_S1B_NS4_17SM75_U32x4_LDSM_NENS4_14SM90_TMA_STOREES1B_NS4_17SM90_U32x4_STSM_NENS4_39AutoVectorizingCopyWithAssumedAlignmentILi128EEEEEEvvEEEEvNT_6ParamsE --------------------------
	.section	.text._ZN7cutlass13device_kernelINS_4gemm6kernel13GemmUniversalIN4cute5tupleIJiiiiEEENS1_10collective13CollectiveMmaINS1_35MainloopSm100TmaUmmaWarpSpecializedILi4ELi2ELi4ENS5_IJNS4_1CILi1EEENSA_ILi2EEESB_EEEEENS5_IJNSA_ILi64EEENSA_ILi256EEENSA_ILi32EEEEEENS_10tfloat32_tENS5_IJlSB_lEEESJ_SK_NS4_8TiledMMAINS4_8MMA_AtomIJNS4_17SM100_MMA_TF32_SSISJ_SJ_fLi64ELi256ELNS4_4UMMA5MajorE0ELSP_0ELNSO_7ScaleInE0ELSQ_0EEEEEENS4_6LayoutINS5_IJSB_SB_SB_EEENS5_IJNSA_ILi0EEESV_SV_EEEEENS5_IJNS4_10UnderscoreESY_SY_EEEEENS4_23SM90_TMA_LOAD_MULTICASTENS4_14ComposedLayoutINS4_7SwizzleILi3ELi4ELi3EEENS4_18smem_ptr_flag_bitsILi32EEENST_INS5_IJNSA_ILi8EEESH_EEENS5_IJSH_SB_EEEEEEEvNS4_8identityENS4_13SM90_TMA_LOADES1B_vS1C_EENS_8epilogue10collective18CollectiveEpilogueINS1F_23Sm100TmaWarpSpecializedILi4ELi2ELi16ELb1ELb0EEEJSI_NS5_IJNST_ISF_SB_EENST_ISH_SB_EEEEESJ_SK_SJ_SK_NS1F_6fusion15FusionCallbacksIS1J_NS1N_17LinearCombinationISJ_fSJ_fLNS_15FloatRoundStyleE2EEESI_S1M_JEEENS4_5SM1004TMEM4LOAD26SM100_TMEM_LOAD_16dp128b8xES1D_S1B_NS4_17SM75_U32x4_LDSM_NENS4_14SM90_TMA_STOREES1B_NS4_17SM90_U32x4_STSM_NENS4_39AutoVectorizingCopyWithAssumedAlignmentILi128EEEEEEvvEEEEvNT_6ParamsE,"ax",@progbits
	.align	128
.text._ZN7cutlass13device_kernelINS_4gemm6kernel13GemmUniversalIN4cute5tupleIJiiiiEEENS1_10collective13CollectiveMmaINS1_35MainloopSm100TmaUmmaWarpSpecializedILi4ELi2ELi4ENS5_IJNS4_1CILi1EEENSA_ILi2EEESB_EEEEENS5_IJNSA_ILi64EEENSA_ILi256EEENSA_ILi32EEEEEENS_10tfloat32_tENS5_IJlSB_lEEESJ_SK_NS4_8TiledMMAINS4_8MMA_AtomIJNS4_17SM100_MMA_TF32_SSISJ_SJ_fLi64ELi256ELNS4_4UMMA5MajorE0ELSP_0ELNSO_7ScaleInE0ELSQ_0EEEEEENS4_6LayoutINS5_IJSB_SB_SB_EEENS5_IJNSA_ILi0EEESV_SV_EEEEENS5_IJNS4_10UnderscoreESY_SY_EEEEENS4_23SM90_TMA_LOAD_MULTICASTENS4_14ComposedLayoutINS4_7SwizzleILi3ELi4ELi3EEENS4_18smem_ptr_flag_bitsILi32EEENST_INS5_IJNSA_ILi8EEESH_EEENS5_IJSH_SB_EEEEEEEvNS4_8identityENS4_13SM90_TMA_LOADES1B_vS1C_EENS_8epilogue10collective18CollectiveEpilogueINS1F_23Sm100TmaWarpSpecializedILi4ELi2ELi16ELb1ELb0EEEJSI_NS5_IJNST_ISF_SB_EENST_ISH_SB_EEEEESJ_SK_SJ_SK_NS1F_6fusion15FusionCallbacksIS1J_NS1N_17LinearCombinationISJ_fSJ_fLNS_15FloatRoundStyleE2EEESI_S1M_JEEENS4_5SM1004TMEM4LOAD26SM100_TMEM_LOAD_16dp128b8xES1D_S1B_NS4_17SM75_U32x4_LDSM_NENS4_14SM90_TMA_STOREES1B_NS4_17SM90_U32x4_STSM_NENS4_39AutoVectorizingCopyWithAssumedAlignmentILi128EEEEEEvvEEEEvNT_6ParamsE:
        .type           _ZN7cutlass13device_kernelINS_4gemm6kernel13GemmUniversalIN4cute5tupleIJiiiiEEENS1_10collective13CollectiveMmaINS1_35MainloopSm100TmaUmmaWarpSpecializedILi4ELi2ELi4ENS5_IJNS4_1CILi1EEENSA_ILi2EEESB_EEEEENS5_IJNSA_ILi64EEENSA_ILi256EEENSA_ILi32EEEEEENS_10tfloat32_tENS5_IJlSB_lEEESJ_SK_NS4_8TiledMMAINS4_8MMA_AtomIJNS4_17SM100_MMA_TF32_SSISJ_SJ_fLi64ELi256ELNS4_4UMMA5MajorE0ELSP_0ELNSO_7ScaleInE0ELSQ_0EEEEEENS4_6LayoutINS5_IJSB_SB_SB_EEENS5_IJNSA_ILi0EEESV_SV_EEEEENS5_IJNS4_10UnderscoreESY_SY_EEEEENS4_23SM90_TMA_LOAD_MULTICASTENS4_14ComposedLayoutINS4_7SwizzleILi3ELi4ELi3EEENS4_18smem_ptr_flag_bitsILi32EEENST_INS5_IJNSA_ILi8EEESH_EEENS5_IJSH_SB_EEEEEEEvNS4_8identityENS4_13SM90_TMA_LOADES1B_vS1C_EENS_8epilogue10collective18CollectiveEpilogueINS1F_23Sm100TmaWarpSpecializedILi4ELi2ELi16ELb1ELb0EEEJSI_NS5_IJNST_ISF_SB_EENST_ISH_SB_EEEEESJ_SK_SJ_SK_NS1F_6fusion15FusionCallbacksIS1J_NS1N_17LinearCombinationISJ_fSJ_fLNS_15FloatRoundStyleE2EEESI_S1M_JEEENS4_5SM1004TMEM4LOAD26SM100_TMEM_LOAD_16dp128b8xES1D_S1B_NS4_17SM75_U32x4_LDSM_NENS4_14SM90_TMA_STOREES1B_NS4_17SM90_U32x4_STSM_NENS4_39AutoVectorizingCopyWithAssumedAlignmentILi128EEEEEEvvEEEEvNT_6ParamsE,@function
        .size           _ZN7cutlass13device_kernelINS_4gemm6kernel13GemmUniversalIN4cute5tupleIJiiiiEEENS1_10collective13CollectiveMmaINS1_35MainloopSm100TmaUmmaWarpSpecializedILi4ELi2ELi4ENS5_IJNS4_1CILi1EEENSA_ILi2EEESB_EEEEENS5_IJNSA_ILi64EEENSA_ILi256EEENSA_ILi32EEEEEENS_10tfloat32_tENS5_IJlSB_lEEESJ_SK_NS4_8TiledMMAINS4_8MMA_AtomIJNS4_17SM100_MMA_TF32_SSISJ_SJ_fLi64ELi256ELNS4_4UMMA5MajorE0ELSP_0ELNSO_7ScaleInE0ELSQ_0EEEEEENS4_6LayoutINS5_IJSB_SB_SB_EEENS5_IJNSA_ILi0EEESV_SV_EEEEENS5_IJNS4_10UnderscoreESY_SY_EEEEENS4_23SM90_TMA_LOAD_MULTICASTENS4_14ComposedLayoutINS4_7SwizzleILi3ELi4ELi3EEENS4_18smem_ptr_flag_bitsILi32EEENST_INS5_IJNSA_ILi8EEESH_EEENS5_IJSH_SB_EEEEEEEvNS4_8identityENS4_13SM90_TMA_LOADES1B_vS1C_EENS_8epilogue10collective18CollectiveEpilogueINS1F_23Sm100TmaWarpSpecializedILi4ELi2ELi16ELb1ELb0EEEJSI_NS5_IJNST_ISF_SB_EENST_ISH_SB_EEEEESJ_SK_SJ_SK_NS1F_6fusion15FusionCallbacksIS1J_NS1N_17LinearCombinationISJ_fSJ_fLNS_15FloatRoundStyleE2EEESI_S1M_JEEENS4_5SM1004TMEM4LOAD26SM100_TMEM_LOAD_16dp128b8xES1D_S1B_NS4_17SM75_U32x4_LDSM_NENS4_14SM90_TMA_STOREES1B_NS4_17SM90_U32x4_STSM_NENS4_39AutoVectorizingCopyWithAssumedAlignmentILi128EEEEEEvvEEEEvNT_6ParamsE,(.L_x_227 - _ZN7cutlass13device_kernelINS_4gemm6kernel13GemmUniversalIN4cute5tupleIJiiiiEEENS1_10collective13CollectiveMmaINS1_35MainloopSm100TmaUmmaWarpSpecializedILi4ELi2ELi4ENS5_IJNS4_1CILi1EEENSA_ILi2EEESB_EEEEENS5_IJNSA_ILi64EEENSA_ILi256EEENSA_ILi32EEEEEENS_10tfloat32_tENS5_IJlSB_lEEESJ_SK_NS4_8TiledMMAINS4_8MMA_AtomIJNS4_17SM100_MMA_TF32_SSISJ_SJ_fLi64ELi256ELNS4_4UMMA5MajorE0ELSP_0ELNSO_7ScaleInE0ELSQ_0EEEEEENS4_6LayoutINS5_IJSB_SB_SB_EEENS5_IJNSA_ILi0EEESV_SV_EEEEENS5_IJNS4_10UnderscoreESY_SY_EEEEENS4_23SM90_TMA_LOAD_MULTICASTENS4_14ComposedLayoutINS4_7SwizzleILi3ELi4ELi3EEENS4_18smem_ptr_flag_bitsILi32EEENST_INS5_IJNSA_ILi8EEESH_EEENS5_IJSH_SB_EEEEEEEvNS4_8identityENS4_13SM90_TMA_LOADES1B_vS1C_EENS_8epilogue10collective18CollectiveEpilogueINS1F_23Sm100TmaWarpSpecializedILi4ELi2ELi16ELb1ELb0EEEJSI_NS5_IJNST_ISF_SB_EENST_ISH_SB_EEEEESJ_SK_SJ_SK_NS1F_6fusion15FusionCallbacksIS1J_NS1N_17LinearCombinationISJ_fSJ_fLNS_15FloatRoundStyleE2EEESI_S1M_JEEENS4_5SM1004TMEM4LOAD26SM100_TMEM_LOAD_16dp128b8xES1D_S1B_NS4_17SM75_U32x4_LDSM_NENS4_14SM90_TMA_STOREES1B_NS4_17SM90_U32x4_STSM_NENS4_39AutoVectorizingCopyWithAssumedAlignmentILi128EEEEEEvvEEEEvNT_6ParamsE)
        .other          _ZN7cutlass13device_kernelINS_4gemm6kernel13GemmUniversalIN4cute5tupleIJiiiiEEENS1_10collective13CollectiveMmaINS1_35MainloopSm100TmaUmmaWarpSpecializedILi4ELi2ELi4ENS5_IJNS4_1CILi1EEENSA_ILi2EEESB_EEEEENS5_IJNSA_ILi64EEENSA_ILi256EEENSA_ILi32EEEEEENS_10tfloat32_tENS5_IJlSB_lEEESJ_SK_NS4_8TiledMMAINS4_8MMA_AtomIJNS4_17SM100_MMA_TF32_SSISJ_SJ_fLi64ELi256ELNS4_4UMMA5MajorE0ELSP_0ELNSO_7ScaleInE0ELSQ_0EEEEEENS4_6LayoutINS5_IJSB_SB_SB_EEENS5_IJNSA_ILi0EEESV_SV_EEEEENS5_IJNS4_10UnderscoreESY_SY_EEEEENS4_23SM90_TMA_LOAD_MULTICASTENS4_14ComposedLayoutINS4_7SwizzleILi3ELi4ELi3EEENS4_18smem_ptr_flag_bitsILi32EEENST_INS5_IJNSA_ILi8EEESH_EEENS5_IJSH_SB_EEEEEEEvNS4_8identityENS4_13SM90_TMA_LOADES1B_vS1C_EENS_8epilogue10collective18CollectiveEpilogueINS1F_23Sm100TmaWarpSpecializedILi4ELi2ELi16ELb1ELb0EEEJSI_NS5_IJNST_ISF_SB_EENST_ISH_SB_EEEEESJ_SK_SJ_SK_NS1F_6fusion15FusionCallbacksIS1J_NS1N_17LinearCombinationISJ_fSJ_fLNS_15FloatRoundStyleE2EEESI_S1M_JEEENS4_5SM1004TMEM4LOAD26SM100_TMEM_LOAD_16dp128b8xES1D_S1B_NS4_17SM75_U32x4_LDSM_NENS4_14SM90_TMA_STOREES1B_NS4_17SM90_U32x4_STSM_NENS4_39AutoVectorizingCopyWithAssumedAlignmentILi128EEEEEEvvEEEEvNT_6ParamsE,@"STO_CUDA_ENTRY STV_DEFAULT"
_ZN7cutlass13device_kernelINS_4gemm6kernel13GemmUniversalIN4cute5tupleIJiiiiEEENS1_10collective13CollectiveMmaINS1_35MainloopSm100TmaUmmaWarpSpecializedILi4ELi2ELi4ENS5_IJNS4_1CILi1EEENSA_ILi2EEESB_EEEEENS5_IJNSA_ILi64EEENSA_ILi256EEENSA_ILi32EEEEEENS_10tfloat32_tENS5_IJlSB_lEEESJ_SK_NS4_8TiledMMAINS4_8MMA_AtomIJNS4_17SM100_MMA_TF32_SSISJ_SJ_fLi64ELi256ELNS4_4UMMA5MajorE0ELSP_0ELNSO_7ScaleInE0ELSQ_0EEEEEENS4_6LayoutINS5_IJSB_SB_SB_EEENS5_IJNSA_ILi0EEESV_SV_EEEEENS5_IJNS4_10UnderscoreESY_SY_EEEEENS4_23SM90_TMA_LOAD_MULTICASTENS4_14ComposedLayoutINS4_7SwizzleILi3ELi4ELi3EEENS4_18smem_ptr_flag_bitsILi32EEENST_INS5_IJNSA_ILi8EEESH_EEENS5_IJSH_SB_EEEEEEEvNS4_8identityENS4_13SM90_TMA_LOADES1B_vS1C_EENS_8epilogue10collective18CollectiveEpilogueINS1F_23Sm100TmaWarpSpecializedILi4ELi2ELi16ELb1ELb0EEEJSI_NS5_IJNST_ISF_SB_EENST_ISH_SB_EEEEESJ_SK_SJ_SK_NS1F_6fusion15FusionCallbacksIS1J_NS1N_17LinearCombinationISJ_fSJ_fLNS_15FloatRoundStyleE2EEESI_S1M_JEEENS4_5SM1004TMEM4LOAD26SM100_TMEM_LOAD_16dp128b8xES1D_S1B_NS4_17SM75_U32x4_LDSM_NENS4_14SM90_TMA_STOREES1B_NS4_17SM90_U32x4_STSM_NENS4_39AutoVectorizingCopyWithAssumedAlignmentILi128EEEEEEvvEEEEvNT_6ParamsE:
[----:B------:R-:W1:Y:S01]  /*0000*/  LDC R1, c[0x0][0x37c] ;  /* 0x0000df00ff017b82 */ /* 0x000e620000000800 */
[----:B------:R-:W2:Y:S01]  /*0010*/  S2R R75, SR_TID.X ;  /* 0x00000000004b7919 */ /* 0x000ea20000002100 */
[----:B------:R-:W3:Y:S01]  /*0020*/  LDCU.64 UR8, c[0x0][0x890] ;  /* 0x00011200ff0877ac */ /* 0x000ee20008000a00 */
[----:B------:R-:W-:Y:S02]  /*0030*/  PRMT R63, RZ, 0x7610, R63 ;  /* 0x00007610ff3f7816 */ /* 0x000fe4000000003f */
[----:B------:R-:W-:Y:S01]  /*0040*/  ELECT P3, URZ, PT ;  /* 0x0000000000ff782f */ /* 0x000fe20003860000 */
[----:B---3--:R-:W-:-:S04]  /*0050*/  UISETP.NE.U32.AND UP0, UPT, UR8, URZ, UPT ;  /* 0x000000ff0800728c */ /* 0x008fc8000bf05070 */
[----:B------:R-:W-:Y:S01]  /*0060*/  UISETP.NE.AND.EX UP0, UPT, UR9, URZ, UPT, UP0 ;  /* 0x000000ff0900728c */ /* 0x000fe2000bf05300 */
[----:B--2---:R-:W-:-:S05]  /*0070*/  SHF.R.U32.HI R64, RZ, 0x5, R75 ;  /* 0x00000005ff407819 */ /* 0x004fca000001164b */
[----:B------:R-:W2:Y:S02]  /*0080*/  SHFL.IDX PT, R0, R64, RZ, 0x1f ;  /* 0x00001fff40007589 */ /* 0x000ea400000e0000 */
[----:B--2---:R-:W-:Y:S01]  /*0090*/  R2UR UR17, R0 ;  /* 0x00000000001172ca */ /* 0x004fe200000e0000 */
[----:B-1----:R-:W-:-:S14]  /*00a0*/  BRA.U UP0, `(.L_x_0) ;  /* 0x0000000100307547 */ /* 0x002fdc000b800000 */
[----:B------:R-:W1:Y:S02]  /*00b0*/  LDCU.64 UR4, c[0x0][0x888] ;  /* 0x00011100ff0477ac */ /* 0x000e640008000a00 */
[----:B-1----:R-:W-:-:S04]  /*00c0*/  UISETP.NE.U32.AND UP0, UPT, UR4, URZ, UPT ;  /* 0x000000ff0400728c */ /* 0x002fc8000bf05070 */
[----:B------:R-:W-:-:S09]  /*00d0*/  UISETP.NE.AND.EX UP0, UPT, UR5, URZ, UPT, UP0 ;  /* 0x000000ff0500728c */ /* 0x000fd2000bf05300 */
[----:B------:R-:W-:Y:S05]  /*00e0*/  BRA.U !UP0, `(.L_x_1) ;  /* 0x0000000108147547 */ /* 0x000fea000b800000 */
[----:B------:R-:W1:Y:S01]  /*00f0*/  LDC.64 R2, c[0x0][0x888] ;  /* 0x00022200ff027b82 */ /* 0x000e620000000a00 */
[----:B------:R-:W1:Y:S02]  /*0100*/  LDCU.64 UR4, c[0x0][0x358] ;  /* 0x00006b00ff0477ac */ /* 0x000e640008000a00 */
[----:B-1----:R1:W5:Y:S01]  /*0110*/  LDG.E R27, desc[UR4][R2.64] ;  /* 0x00000004021b7981 */ /* 0x002362000c1e1900 */
[----:B------:R-:W-:Y:S01]  /*0120*/  HFMA2 R63, -RZ, RZ, 0, 5.9604644775390625e-08 ;  /* 0x00000001ff3f7431 */ /* 0x000fe200000001ff */
[----:B------:R-:W-:Y:S05]  /*0130*/  BRA `(.L_x_0) ;  /* 0x00000000000c7947 */ /* 0x000fea0003800000 */
.L_x_1:
[----:B------:R-:W1:Y:S01]  /*0140*/  LDCU UR4, c[0x0][0x880] ;  /* 0x00011000ff0477ac */ /* 0x000e620008000800 */
[----:B------:R-:W-:Y:S01]  /*0150*/  HFMA2 R63, -RZ, RZ, 0, 5.9604644775390625e-08 ;  /* 0x00000001ff3f7431 */ /* 0x000fe200000001ff */
[----:B-1----:R-:W-:-:S07]  /*0160*/  MOV R27, UR4 ;  /* 0x00000004001b7c02 */ /* 0x002fce0008000f00 */
.L_x_0:
[----:B------:R-:W2:Y:S02]  /*0170*/  LDCU.64 UR4, c[0x0][0x8b0] ;  /* 0x00011600ff0477ac */ /* 0x000ea40008000a00 */
[----:B--2---:R-:W-:-:S04]  /*0180*/  UISETP.NE.U32.AND UP0, UPT, UR4, URZ, UPT ;  /* 0x000000ff0400728c */ /* 0x004fc8000bf05070 */
[----:B------:R-:W-:-:S09]  /*0190*/  UISETP.NE.AND.EX UP0, UPT, UR5, URZ, UPT, UP0 ;  /* 0x000000ff0500728c */ /* 0x000fd2000bf05300 */
[----:B------:R-:W-:Y:S05]  /*01a0*/  BRA.U UP0, `(.L_x_2) ;  /* 0x0000000100287547 */ /* 0x000fea000b800000 */
[----:B------:R-:W2:Y:S02]  /*01b0*/  LDCU.64 UR4, c[0x0][0x8a8] ;  /* 0x00011500ff0477ac */ /* 0x000ea40008000a00 */
[----:B--2---:R-:W-:-:S04]  /*01c0*/  UISETP.NE.U32.AND UP0, UPT, UR4, URZ, UPT ;  /* 0x000000ff0400728c */ /* 0x004fc8000bf05070 */
[----:B------:R-:W-:-:S09]  /*01d0*/  UISETP.NE.AND.EX UP0, UPT, UR5, URZ, UPT, UP0 ;  /* 0x000000ff0500728c */ /* 0x000fd2000bf05300 */
[----:B------:R-:W-:Y:S05]  /*01e0*/  BRA.U !UP0, `(.L_x_3) ;  /* 0x0000000108107547 */ /* 0x000fea000b800000 */
[----:B------:R-:W2:Y:S01]  /*01f0*/  LDC.64 R24, c[0x0][0x8a8] ;  /* 0x00022a00ff187b82 */ /* 0x000ea20000000a00 */
[----:B------:R-:W2:Y:S02]  /*0200*/  LDCU.64 UR4, c[0x0][0x358] ;  /* 0x00006b00ff0477ac */ /* 0x000ea40008000a00 */
[----:B--2---:R2:W5:Y:S01]  /*0210*/  LDG.E R24, desc[UR4][R24.64] ;  /* 0x0000000418187981 */ /* 0x004562000c1e1900 */
[----:B------:R-:W-:Y:S05]  /*0220*/  BRA `(.L_x_2) ;  /* 0x0000000000087947 */ /* 0x000fea0003800000 */
.L_x_3:
[----:B------:R-:W2:Y:S02]  /*0230*/  LDCU UR4, c[0x0][0x8a0] ;  /* 0x00011400ff0477ac */ /* 0x000ea40008000800 */
[----:B--2---:R-:W-:Y:S02]  /*0240*/  MOV R24, UR4 ;  /* 0x0000000400187c02 */ /* 0x004fe40008000f00 */
.L_x_2:
[----:B------:R-:W-:Y:S01]  /*0250*/  IMAD.U32 R0, RZ, RZ, UR17 ;  /* 0x00000011ff007e24 */ /* 0x000fe2000f8e00ff */
[----:B------:R-:W-:Y:S04]  /*0260*/  BSSY.RECONVERGENT B0, `(.L_x_4) ;  /* 0x000000c000007945 */ /* 0x000fe80003800200 */
[C---:B------:R-:W-:Y:S02]  /*0270*/  ISETP.NE.OR P1, PT, R0.reuse, 0x1, !P3 ;  /* 0x000000010000780c */ /* 0x040fe40005f25670 */
[----:B------:R-:W-:-:S11]  /*0280*/  ISETP.NE.OR P0, PT, R0, 0x3, !P3 ;  /* 0x000000030000780c */ /* 0x000fd60005f05670 */
[----:B------:R-:W-:Y:S05]  /*0290*/  @P1 BRA `(.L_x_5) ;  /* 0x0000000000201947 */ /* 0x000fea0003800000 */
[----:B------:R-:W3:Y:S02]  /*02a0*/  LDCU.64 UR4, c[0x0][0x348] ;  /* 0x00006900ff0477ac */ /* 0x000ee40008000a00 */
[----:B---3--:R-:W-:Y:S02]  /*02b0*/  UIADD3 UR6, UP1, UPT, UR4, 0x80, URZ ;  /* 0x0000008004067890 */ /* 0x008fe4000ff3e0ff */
[----:B------:R-:W-:Y:S02]  /*02c0*/  UIADD3 UR4, UP0, UPT, UR4, 0x180, URZ ;  /* 0x0000018004047890 */ /* 0x000fe4000ff1e0ff */
[----:B------:R-:W-:Y:S02]  /*02d0*/  UIADD3.X UR7, UPT, UPT, URZ, UR5, URZ, UP1, !UPT ;  /* 0x00000005ff077290 */ /* 0x000fe40008ffe4ff */
[----:B------:R-:W-:-:S07]  /*02e0*/  UIADD3.X UR5, UPT, UPT, URZ, UR5, URZ, UP0, !UPT ;  /* 0x00000005ff057290 */ /* 0x000fce00087fe4ff */
[----:B------:R3:W-:Y:S02]  /*02f0*/  UTMACCTL.PF [UR6] ;  /* 0x00000000060079b9 */ /* 0x0007e40008040000 */
[----:B------:R3:W-:Y:S02]  /*0300*/  UTMACCTL.PF [UR4] ;  /* 0x00000000040079b9 */ /* 0x0007e40008040000 */
[----:B---3--:R-:W-:Y:S01]  /*0310*/  NOP ;  /* 0x0000000000007918 */ /* 0x008fe20000000000 */
.L_x_5:
[----:B------:R-:W-:Y:S05]  /*0320*/  BSYNC.RECONVERGENT B0 ;  /* 0x0000000000007941 */ /* 0x000fea0003800200 */
.L_x_4:
[----:B------:R-:W-:Y:S04]  /*0330*/  BSSY.RECONVERGENT B0, `(.L_x_6) ;  /* 0x000000a000007945 */ /* 0x000fe80003800200 */
        /* <DEDUP_REMOVED lines=9> */
.L_x_7:
[----:B------:R-:W-:Y:S05]  /*03d0*/  BSYNC.RECONVERGENT B0 ;  /* 0x0000000000007941 */ /* 0x000fea0003800200 */
.L_x_6:
[----:B------:R-:W3:Y:S01]  /*03e0*/  LDCU.64 UR4, c[0x0][0x888] ;  /* 0x00011100ff0477ac */ /* 0x000ee20008000a00 */
[----:B------:R-:W-:Y:S02]  /*03f0*/  UISETP.EQ.U32.AND UP1, UPT, UR8, URZ, UPT ;  /* 0x000000ff0800728c */ /* 0x000fe4000bf22070 */
[----:B------:R-:W-:Y:S02]  /*0400*/  UPLOP3.LUT UP3, UPT, UPT, UPT, UPT, 0x80, 0x8 ;  /* 0x000000000008789c */ /* 0x000fe40003f6f070 */
[----:B---3--:R-:W-:-:S04]  /*0410*/  UISETP.NE.U32.AND UP0, UPT, UR4, URZ, UPT ;  /* 0x000000ff0400728c */ /* 0x008fc8000bf05070 */
[----:B------:R-:W-:-:S04]  /*0420*/  UISETP.NE.AND.EX UP0, UPT, UR5, URZ, UPT, UP0 ;  /* 0x000000ff0500728c */ /* 0x000fc8000bf05300 */
[----:B------:R-:W-:-:S04]  /*0430*/  UISETP.EQ.OR.EX UP2, UPT, UR9, URZ, !UP0, UP1 ;  /* 0x000000ff0900728c */ /* 0x000fc8000c742710 */
[----:B------:R-:W-:-:S06]  /*0440*/  UP2UR UR4, UPR, URZ, 0x4 ;  /* 0x00000004ff047883 */ /* 0x000fcc0008000000 */
[----:B------:R-:W-:Y:S01]  /*0450*/  MOV R67, UR4 ;  /* 0x0000000400437c02 */ /* 0x000fe20008000f00 */
[----:B------:R-:W-:Y:S06]  /*0460*/  BRA.U !UP2, `(.L_x_8) ;  /* 0x000000010a207547 */ /* 0x000fec000b800000 */
[----:B------:R-:W-:Y:S01]  /*0470*/  UISETP.NE.U32.AND UP1, UPT, UR8, URZ, UPT ;  /* 0x000000ff0800728c */ /* 0x000fe2000bf25070 */
[----:B-----5:R-:W-:Y:S01]  /*0480*/  FSETP.NEU.AND P0, PT, R27, RZ, PT ;  /* 0x000000ff1b00720b */ /* 0x020fe20003f0d000 */
[----:B------:R-:W-:Y:S02]  /*0490*/  USEL UR4, URZ, 0xffffffff, UP0 ;  /* 0xffffffffff047887 */ /* 0x000fe40008000000 */
[----:B------:R-:W-:-:S10]  /*04a0*/  UISETP.NE.AND.EX UP1, UPT, UR9, URZ, UPT, UP1 ;  /* 0x000000ff0900728c */ /* 0x000fd4000bf25310 */
[----:B------:R-:W-:Y:S01]  /*04b0*/  VOTEU.ANY UP0, P0 ;  /* 0x0000000000ff7886 */ /* 0x000fe20000000100 */
[----:B------:R-:W-:-:S04]  /*04c0*/  @!UP1 USEL UR4, URZ, 0xffffffff, UP0 ;  /* 0xffffffffff049887 */ /* 0x000fc80008000000 */
[----:B------:R-:W-:-:S04]  /*04d0*/  ULOP3.LUT UR4, UR4, 0x1, URZ, 0xc0, !UPT ;  /* 0x0000000104047892 */ /* 0x000fc8000f8ec0ff */
[----:B------:R-:W-:-:S11]  /*04e0*/  UISETP.NE.U32.AND UP3, UPT, UR4, 0x1, UPT ;  /* 0x000000010400788c */ /* 0x000fd6000bf65070 */
.L_x_8:
[----:B-1----:R-:W1:Y:S01]  /*04f0*/  SHFL.IDX PT, R2, R64, RZ, 0x1f ;  /* 0x00001fff40027589 */ /* 0x002e6200000e0000 */
[----:B------:R-:W-:-:S04]  /*0500*/  UISETP.NE.AND UP0, UPT, UR17, 0x2, UPT ;  /* 0x000000021100788c */ /* 0x000fc8000bf05270 */
[----:B------:R-:W-:Y:S01]  /*0510*/  USEL UR53, URZ, 0x1, UP0 ;  /* 0x00000001ff357887 */ /* 0x000fe20008000000 */
[----:B-1----:R-:W-:-:S13]  /*0520*/  ISETP.NE.AND P0, PT, R2, RZ, PT ;  /* 0x000000ff0200720c */ /* 0x002fda0003f05270 */
[----:B------:R-:W-:Y:S05]  /*0530*/  @P0 BRA `(.L_x_9) ;  /* 0x0000000000580947 */ /* 0x000fea0003800000 */
[----:B------:R-:W1:Y:S01]  /*0540*/  S2UR UR4, SR_CgaCtaId ;  /* 0x00000000000479c3 */ /* 0x000e620000008800 */
[----:B------:R-:W-:Y:S01]  /*0550*/  UMOV UR5, 0x400 ;  /* 0x0000040000057882 */ /* 0x000fe20000000000 */
[----:B------:R-:W-:Y:S01]  /*0560*/  UMOV UR8, 0x1 ;  /* 0x0000000100087882 */ /* 0x000fe20000000000 */
[----:B------:R-:W-:Y:S01]  /*0570*/  UMOV UR6, 0x2 ;  /* 0x0000000200067882 */ /* 0x000fe20000000000 */
[----:B------:R-:W-:-:S04]  /*0580*/  UIADD3 UR8, UPT, UPT, -UR8, 0x100000, URZ ;  /* 0x0010000008087890 */ /* 0x000fc8000fffe1ff */
[----:B------:R-:W-:Y:S02]  /*0590*/  USHF.L.U32 UR9, UR8, 0xb, URZ ;  /* 0x0000000b08097899 */ /* 0x000fe400080006ff */
[----:B------:R-:W-:Y:S02]  /*05a0*/  USHF.L.U32 UR8, UR8, 0x1, URZ ;  /* 0x0000000108087899 */ /* 0x000fe400080006ff */
[----:B------:R-:W-:-:S04]  /*05b0*/  UIADD3 UR6, UPT, UPT, -UR6, 0x100000, URZ ;  /* 0x0010000006067890 */ /* 0x000fc8000fffe1ff */
[----:B------:R-:W-:Y:S02]  /*05c0*/  USHF.L.U32 UR7, UR6, 0xb, URZ ;  /* 0x0000000b06077899 */ /* 0x000fe400080006ff */
[----:B------:R-:W-:Y:S01]  /*05d0*/  USHF.L.U32 UR6, UR6, 0x1, URZ ;  /* 0x0000000106067899 */ /* 0x000fe200080006ff */
[----:B------:R-:W-:Y:S01]  /*05e0*/  ELECT P0, URZ, PT ;  /* 0x0000000000ff782f */ /* 0x000fe20003800000 */
[----:B-1----:R-:W-:Y:S01]  /*05f0*/  ULEA UR4, UR4, UR5, 0x18 ;  /* 0x0000000504047291 */ /* 0x002fe2000f8ec0ff */
[----:B------:R-:W1:Y:S11]  /*0600*/  FENCE.VIEW.ASYNC.S ;  /* 0x00000000000073c6 */ /* 0x000e760000000000 */
[----:B-1----:R1:W3:Y:S01]  /*0610*/  SYNCS.EXCH.64 URZ, [UR4], UR8 ;  /* 0x0000000804ff75b2 */ /* 0x0022e20008000100 */
[----:B------:R1:W4:Y:S01]  /*0620*/  SYNCS.EXCH.64 URZ, [UR4+0x20], UR6 ;  /* 0x0000200604ff75b2 */ /* 0x0003220008000100 */
[----:B------:R1:W1:Y:S01]  /*0630*/  SYNCS.EXCH.64 URZ, [UR4+0x8], UR8 ;  /* 0x0000080804ff75b2 */ /* 0x0002620008000100 */
[----:B------:R1:W1:Y:S01]  /*0640*/  SYNCS.EXCH.64 URZ, [UR4+0x28], UR6 ;  /* 0x0000280604ff75b2 */ /* 0x0002620008000100 */
[----:B------:R1:W1:Y:S01]  /*0650*/  SYNCS.EXCH.64 URZ, [UR4+0x10], UR8 ;  /* 0x0000100804ff75b2 */ /* 0x0002620008000100 */
[----:B------:R1:W1:Y:S01]  /*0660*/  SYNCS.EXCH.64 URZ, [UR4+0x30], UR6 ;  /* 0x0000300604ff75b2 */ /* 0x0002620008000100 */
[----:B------:R1:W1:Y:S01]  /*0670*/  SYNCS.EXCH.64 URZ, [UR4+0x18], UR8 ;  /* 0x0000180804ff75b2 */ /* 0x0002620008000100 */
[----:B------:R1:W1:Y:S01]  /*0680*/  SYNCS.EXCH.64 URZ, [UR4+0x38], UR6 ;  /* 0x0000380604ff75b2 */ /* 0x0002620008000100 */
[----:B------:R-:W-:Y:S01]  /*0690*/  NOP ;  /* 0x0000000000007918 */ /* 0x000fe20000000000 */
.L_x_9:
[----:B------:R-:W2:Y:S01]  /*06a0*/  SHFL.IDX PT, R2, R64, RZ, 0x1f ;  /* 0x00001fff40027589 */ /* 0x000ea200000e0000 */
[----:B------:R-:W-:Y:S01]  /*06b0*/  NOP ;  /* 0x0000000000007918 */ /* 0x000fe20000000000 */
[----:B--2---:R-:W-:-:S13]  /*06c0*/  ISETP.NE.AND P0, PT, R2, 0x1, PT ;  /* 0x000000010200780c */ /* 0x004fda0003f05270 */
[----:B------:R-:W-:Y:S05]  /*06d0*/  @P0 BRA `(.L_x_10) ;  /* 0x0000000000580947 */ /* 0x000fea0003800000 */
[----:B-1----:R-:W1:Y:S01]  /*06e0*/  S2UR UR4, SR_CgaCtaId ;  /* 0x00000000000479c3 */ /* 0x002e620000008800 */
        /* <DEDUP_REMOVED lines=12> */
[----:B-1----:R2:W1:Y:S01]  /*07b0*/  SYNCS.EXCH.64 URZ, [UR4+0x40], UR8 ;  /* 0x0000400804ff75b2 */ /* 0x0024620008000100 */
[----:B------:R2:W1:Y:S01]  /*07c0*/  SYNCS.EXCH.64 URZ, [UR4+0x60], UR6 ;  /* 0x0000600604ff75b2 */ /* 0x0004620008000100 */
[----:B------:R2:W1:Y:S01]  /*07d0*/  SYNCS.EXCH.64 URZ, [UR4+0x48], UR8 ;  /* 0x0000480804ff75b2 */ /* 0x0004620008000100 */
[----:B------:R2:W1:Y:S01]  /*07e0*/  SYNCS.EXCH.64 URZ, [UR4+0x68], UR6 ;  /* 0x0000680604ff75b2 */ /* 0x0004620008000100 */
[----:B------:R2:W1:Y:S01]  /*07f0*/  SYNCS.EXCH.64 URZ, [UR4+0x50], UR8 ;  /* 0x0000500804ff75b2 */ /* 0x0004620008000100 */
[----:B------:R2:W1:Y:S01]  /*0800*/  SYNCS.EXCH.64 URZ, [UR4+0x70], UR6 ;  /* 0x0000700604ff75b2 */ /* 0x0004620008000100 */
[----:B------:R2:W1:Y:S01]  /*0810*/  SYNCS.EXCH.64 URZ, [UR4+0x58], UR8 ;  /* 0x0000580804ff75b2 */ /* 0x0004620008000100 */
[----:B------:R2:W1:Y:S02]  /*0820*/  SYNCS.EXCH.64 URZ, [UR4+0x78], UR6 ;  /* 0x0000780604ff75b2 */ /* 0x0004640008000100 */
[----:B--2---:R-:W-:Y:S01]  /*0830*/  NOP ;  /* 0x0000000000007918 */ /* 0x004fe20000000000 */
.L_x_10:
[----:B------:R-:W2:Y:S01]  /*0840*/  SHFL.IDX PT, R2, R64, RZ, 0x1f ;  /* 0x00001fff40027589 */ /* 0x000ea200000e0000 */
[----:B------:R-:W-:Y:S01]  /*0850*/  NOP ;  /* 0x0000000000007918 */ /* 0x000fe20000000000 */
[----:B--2---:R-:W-:-:S13]  /*0860*/  ISETP.NE.AND P0, PT, R2, 0x3, PT ;  /* 0x000000030200780c */ /* 0x004fda0003f05270 */
[----:B------:R-:W-:Y:S05]  /*0870*/  @P0 BRA `(.L_x_11) ;  /* 0x0000000000300947 */ /* 0x000fea0003800000 */
[----:B-1----:R-:W1:Y:S01]  /*0880*/  S2UR UR4, SR_CgaCtaId ;  /* 0x00000000000479c3 */ /* 0x002e620000008800 */
[----:B------:R-:W-:Y:S01]  /*0890*/  UMOV UR6, 0x400 ;  /* 0x0000040000067882 */ /* 0x000fe20000000000 */
[----:B------:R-:W-:Y:S01]  /*08a0*/  UMOV UR5, 0x20 ;  /* 0x0000002000057882 */ /* 0x000fe20000000000 */
[----:B------:R-:W-:Y:S01]  /*08b0*/  ELECT P0, URZ, PT ;  /* 0x0000000000ff782f */ /* 0x000fe20003800000 */
[----:B-1----:R-:W-:Y:S02]  /*08c0*/  ULEA UR6, UR4, UR6, 0x18 ;  /* 0x0000000604067291 */ /* 0x002fe4000f8ec0ff */
[----:B------:R-:W-:-:S04]  /*08d0*/  UIADD3 UR4, UPT, UPT, -UR5, 0x100000, URZ ;  /* 0x0010000005047890 */ /* 0x000fc8000fffe1ff */
[----:B------:R-:W-:Y:S02]  /*08e0*/  USHF.L.U32 UR5, UR4, 0xb, URZ ;  /* 0x0000000b04057899 */ /* 0x000fe400080006ff */
[----:B------:R-:W-:Y:S01]  /*08f0*/  USHF.L.U32 UR4, UR4, 0x1, URZ ;  /* 0x0000000104047899 */ /* 0x000fe200080006ff */
[----:B------:R-:W1:Y:S11]  /*0900*/  FENCE.VIEW.ASYNC.S ;  /* 0x00000000000073c6 */ /* 0x000e760000000000 */
[----:B-1----:R2:W1:Y:S01]  /*0910*/  SYNCS.EXCH.64 URZ, [UR6+0x80], UR4 ;  /* 0x0000800406ff75b2 */ /* 0x0024620008000100 */
[----:B------:R2:W1:Y:S02]  /*0920*/  SYNCS.EXCH.64 URZ, [UR6+0x88], UR4 ;  /* 0x0000880406ff75b2 */ /* 0x0004640008000100 */
[----:B--2---:R-:W-:Y:S01]  /*0930*/  NOP ;  /* 0x0000000000007918 */ /* 0x004fe20000000000 */
.L_x_11:
[----:B------:R-:W2:Y:S01]  /*0940*/  SHFL.IDX PT, R2, R64, RZ, 0x1f ;  /* 0x00001fff40027589 */ /* 0x000ea200000e0000 */
[----:B------:R-:W-:Y:S01]  /*0950*/  NOP ;  /* 0x0000000000007918 */ /* 0x000fe20000000000 */
[----:B--2---:R-:W-:-:S13]  /*0960*/  ISETP.NE.AND P0, PT, R2, 0x4, PT ;  /* 0x000000040200780c */ /* 0x004fda0003f05270 */
[----:B------:R-:W-:Y:S05]  /*0970*/  @P0 BRA `(.L_x_12) ;  /* 0x00000000004c0947 */ /* 0x000fea0003800000 */
[----:B-1----:R-:W1:Y:S01]  /*0980*/  S2UR UR6, SR_CgaCtaId ;  /* 0x00000000000679c3 */ /* 0x002e620000008800 */
[----:B------:R-:W-:Y:S01]  /*0990*/  UMOV UR4, 0x1e0 ;  /* 0x000001e000047882 */ /* 0x000fe20000000000 */
[----:B------:R-:W-:Y:S01]  /*09a0*/  UMOV UR5, 0x400 ;  /* 0x0000040000057882 */ /* 0x000fe20000000000 */
[----:B------:R-:W-:Y:S01]  /*09b0*/  USEL UR4, UR4, 0x1a0, UP3 ;  /* 0x000001a004047887 */ /* 0x000fe20009800000 */
[----:B------:R-:W-:Y:S01]  /*09c0*/  UMOV UR8, 0x1 ;  /* 0x0000000100087882 */ /* 0x000fe20000000000 */
[----:B------:R-:W-:Y:S01]  /*09d0*/  ELECT P0, URZ, PT ;  /* 0x0000000000ff782f */ /* 0x000fe20003800000 */
[----:B------:R-:W-:-:S04]  /*09e0*/  UIADD3 UR8, UPT, UPT, -UR8, 0x100000, URZ ;  /* 0x0010000008087890 */ /* 0x000fc8000fffe1ff */
[----:B------:R-:W-:Y:S02]  /*09f0*/  USHF.L.U32 UR9, UR8, 0xb, URZ ;  /* 0x0000000b08097899 */ /* 0x000fe400080006ff */
[----:B------:R-:W-:Y:S02]  /*0a00*/  USHF.L.U32 UR8, UR8, 0x1, URZ ;  /* 0x0000000108087899 */ /* 0x000fe400080006ff */
[----:B-1----:R-:W-:Y:S02]  /*0a10*/  ULEA UR6, UR6, UR5, 0x18 ;  /* 0x0000000506067291 */ /* 0x002fe4000f8ec0ff */
[----:B------:R-:W-:-:S04]  /*0a20*/  UIADD3 UR4, UPT, UPT, -UR4, 0x100000, URZ ;  /* 0x0010000004047890 */ /* 0x000fc8000fffe1ff */
[----:B------:R-:W-:Y:S02]  /*0a30*/  USHF.L.U32 UR5, UR4, 0xb, URZ ;  /* 0x0000000b04057899 */ /* 0x000fe400080006ff */
[----:B------:R-:W-:Y:S01]  /*0a40*/  USHF.L.U32 UR4, UR4, 0x1, URZ ;  /* 0x0000000104047899 */ /* 0x000fe200080006ff */
[----:B------:R-:W1:Y:S03]  /*0a50*/  FENCE.VIEW.ASYNC.S ;  /* 0x00000000000073c6 */ /* 0x000e660000000000 */
[----:B-1----:R2:W1:Y:S08]  /*0a60*/  SYNCS.EXCH.64 URZ, [UR6+0x90], UR8 ;  /* 0x0000900806ff75b2 */ /* 0x0024700008000100 */
[----:B------:R2:W1:Y:S01]  /*0a70*/  SYNCS.EXCH.64 URZ, [UR6+0xa0], UR4 ;  /* 0x0000a00406ff75b2 */ /* 0x0004620008000100 */
[----:B------:R2:W1:Y:S01]  /*0a80*/  SYNCS.EXCH.64 URZ, [UR6+0x98], UR8 ;  /* 0x0000980806ff75b2 */ /* 0x0004620008000100 */
[----:B------:R2:W1:Y:S02]  /*0a90*/  SYNCS.EXCH.64 URZ, [UR6+0xa8], UR4 ;  /* 0x0000a80406ff75b2 */ /* 0x0004640008000100 */
[----:B--2---:R-:W-:Y:S01]  /*0aa0*/  NOP ;  /* 0x0000000000007918 */ /* 0x004fe20000000000 */
.L_x_12:
        /* <DEDUP_REMOVED lines=26> */
.L_x_13:
[----:B------:R-:W2:Y:S01]  /*0c50*/  SHFL.IDX PT, R2, R64, RZ, 0x1f ;  /* 0x00001fff40027589 */ /* 0x000ea200000e0000 */
[----:B------:R-:W-:Y:S01]  /*0c60*/  NOP ;  /* 0x0000000000007918 */ /* 0x000fe20000000000 */
[----:B--2---:R-:W-:-:S13]  /*0c70*/  ISETP.NE.AND P0, PT, R2, 0x3, PT ;  /* 0x000000030200780c */ /* 0x004fda0003f05270 */
[----:B------:R-:W-:Y:S05]  /*0c80*/  @P0 BRA `(.L_x_14) ;  /* 0x0000000000380947 */ /* 0x000fea0003800000 */
[----:B------:R-:W2:Y:S01]  /*0c90*/  S2UR UR5, SR_CgaCtaId ;  /* 0x00000000000579c3 */ /* 0x000ea20000008800 */
[----:B-1----:R-:W-:Y:S01]  /*0ca0*/  UMOV UR4, 0x400 ;  /* 0x0000040000047882 */ /* 0x002fe20000000000 */
[----:B------:R-:W-:Y:S01]  /*0cb0*/  UMOV UR6, 0x20 ;  /* 0x0000002000067882 */ /* 0x000fe20000000000 */
[----:B------:R-:W-:Y:S01]  /*0cc0*/  ELECT P0, URZ, PT ;  /* 0x0000000000ff782f */ /* 0x000fe20003800000 */
[----:B------:R-:W-:-:S04]  /*0cd0*/  UIADD3 UR6, UPT, UPT, -UR6, 0x100000, URZ ;  /* 0x0010000006067890 */ /* 0x000fc8000fffe1ff */
[----:B------:R-:W-:Y:S02]  /*0ce0*/  USHF.L.U32 UR7, UR6, 0xb, URZ ;  /* 0x0000000b06077899 */ /* 0x000fe400080006ff */
[----:B------:R-:W-:Y:S02]  /*0cf0*/  USHF.L.U32 UR6, UR6, 0x1, URZ ;  /* 0x0000000106067899 */ /* 0x000fe400080006ff */
[----:B--2---:R-:W-:Y:S01]  /*0d00*/  ULEA UR4, UR5, UR4, 0x18 ;  /* 0x0000000405047291 */ /* 0x004fe2000f8ec0ff */
[----:B------:R-:W1:Y:S11]  /*0d10*/  FENCE.VIEW.ASYNC.S ;  /* 0x00000000000073c6 */ /* 0x000e760000000000 */
[----:B-1----:R2:W1:Y:S01]  /*0d20*/  SYNCS.EXCH.64 URZ, [UR4+0xf0], UR6 ;  /* 0x0000f00604ff75b2 */ /* 0x0024620008000100 */
[----:B------:R2:W1:Y:S01]  /*0d30*/  SYNCS.EXCH.64 URZ, [UR4+0x100], UR6 ;  /* 0x0001000604ff75b2 */ /* 0x0004620008000100 */
[----:B------:R2:W1:Y:S01]  /*0d40*/  SYNCS.EXCH.64 URZ, [UR4+0xf8], UR6 ;  /* 0x0000f80604ff75b2 */ /* 0x0004620008000100 */
[----:B------:R2:W1:Y:S02]  /*0d50*/  SYNCS.EXCH.64 URZ, [UR4+0x108], UR6 ;  /* 0x0001080604ff75b2 */ /* 0x0004640008000100 */
[----:B--2---:R-:W-:Y:S01]  /*0d60*/  NOP ;  /* 0x0000000000007918 */ /* 0x004fe20000000000 */
.L_x_14:
[----:B-1----:R-:W1:Y:S01]  /*0d70*/  LDCU UR4, c[0x0][0x36c] ;  /* 0x00006d80ff0477ac */ /* 0x002e620008000800 */
[----:B------:R-:W-:Y:S01]  /*0d80*/  ISETP.NE.OR P3, PT, R0, 0x2, !P3 ;  /* 0x000000020000780c */ /* 0x000fe20005f65670 */
[----:B------:R-:W-:Y:S01]  /*0d90*/  NOP ;  /* 0x0000000000007918 */ /* 0x000fe20000000000 */
[----:B------:R-:W-:Y:S01]  /*0da0*/  LOP3.LUT R0, R75, 0x1f, RZ, 0xc0, !PT ;  /* 0x0000001f4b007812 */ /* 0x000fe200078ec0ff */
[----:B------:R-:W-:Y:S02]  /*0db0*/  UISETP.NE.AND UP4, UPT, UR17, URZ, UPT ;  /* 0x000000ff1100728c */ /* 0x000fe4000bf85270 */
[----:B-1----:R-:W-:-:S09]  /*0dc0*/  UISETP.EQ.U32.AND UP5, UPT, UR4, 0x1, UPT ;  /* 0x000000010400788c */ /* 0x002fd2000bfa2070 */
[----:B------:R-:W-:Y:S05]  /*0dd0*/  BRA.U !UP5, `(.L_x_15) ;  /* 0x000000010d087547 */ /* 0x000fea000b800000 */
[----:B---34-:R-:W-:Y:S01]  /*0de0*/  UCGABAR_ARV ;  /* 0x00000000000079c7 */ /* 0x018fe20008000000 */
[----:B------:R-:W-:Y:S05]  /*0df0*/  BRA `(.L_x_16) ;  /* 0x0000000000047947 */ /* 0x000fea0003800000 */
.L_x_15:
[----:B---34-:R-:W-:Y:S01]  /*0e00*/  NOP ;  /* 0x0000000000007918 */ /* 0x018fe20000000000 */
.L_x_16:
[----:B------:R-:W1:Y:S01]  /*0e10*/  S2UR UR8, SR_CTAID.X ;  /* 0x00000000000879c3 */ /* 0x000e620000002500 */
[----:B------:R-:W-:-:S05]  /*0e20*/  CS2R.32 R66, SR_CgaSize ;  /* 0x0000000000427805 */ /* 0x000fca0000008a00 */
[----:B------:R-:W-:-:S05]  /*0e30*/  IMAD R66, R66, -0xa0, RZ ;  /* 0xffffff6042427824 */ /* 0x000fca00078e02ff */
[----:B------:R-:W-:-:S14]  /*0e40*/  R2UR UR5, R66 ;  /* 0x00000000420572ca */ /* 0x000fdc00000e0000 */
[----:B------:R-:W2:Y:S01]  /*0e50*/  LDCU UR5, c[0x0][UR5+0x2b0] ;  /* 0x00005600050577ac */ /* 0x000ea20008000800 */
[----:B------:R-:W-:-:S05]  /*0e60*/  CS2R.32 R66, SR_CgaSize ;  /* 0x0000000000427805 */ /* 0x000fca0000008a00 */
[----:B------:R-:W-:-:S05]  /*0e70*/  IMAD R66, R66, -0xa0, RZ ;  /* 0xffffff6042427824 */ /* 0x000fca00078e02ff */
[----:B------:R-:W-:-:S14]  /*0e80*/  R2UR UR4, R66 ;  /* 0x00000000420472ca */ /* 0x000fdc00000e0000 */
[----:B------:R-:W3:Y:S01]  /*0e90*/  LDCU UR4, c[0x0][UR4+0x2b4] ;  /* 0x00005680040477ac */ /* 0x000ee20008000800 */
[----:B------:R-:W4:Y:S01]  /*0ea0*/  S2UR UR7, SR_CTAID.Y ;  /* 0x00000000000779c3 */ /* 0x000f220000002600 */
[----:B------:R-:W-:-:S05]  /*0eb0*/  CS2R.32 R66, SR_CgaSize ;  /* 0x0000000000427805 */ /* 0x000fca0000008a00 */
[----:B------:R-:W-:-:S05]  /*0ec0*/  IMAD R66, R66, -0xa0, RZ ;  /* 0xffffff6042427824 */ /* 0x000fca00078e02ff */
[----:B------:R-:W-:-:S14]  /*0ed0*/  R2UR UR9, R66 ;  /* 0x00000000420972ca */ /* 0x000fdc00000e0000 */
[----:B------:R-:W3:Y:S01]  /*0ee0*/  LDCU UR9, c[0x0][UR9+0x2a0] ;  /* 0x00005400090977ac */ /* 0x000ee20008000800 */
[----:B------:R-:W-:-:S05]  /*0ef0*/  CS2R.32 R66, SR_CgaSize ;  /* 0x0000000000427805 */ /* 0x000fca0000008a00 */
[----:B------:R-:W-:-:S05]  /*0f00*/  IMAD R66, R66, -0xa0, RZ ;  /* 0xffffff6042427824 */ /* 0x000fca00078e02ff */
[----:B------:R-:W-:-:S14]  /*0f10*/  R2UR UR10, R66 ;  /* 0x00000000420a72ca */ /* 0x000fdc00000e0000 */
[----:B------:R-:W3:Y:S01]  /*0f20*/  LDCU UR10, c[0x0][UR10+0x2a4] ;  /* 0x000054800a0a77ac */ /* 0x000ee20008000800 */
[----:B------:R-:W3:Y:S01]  /*0f30*/  S2UR UR11, SR_CgaCtaId ;  /* 0x00000000000b79c3 */ /* 0x000ee20000008800 */
[----:B------:R-:W3:Y:S01]  /*0f40*/  LDCU UR21, c[0x0][0xb24] ;  /* 0x00016480ff1577ac */ /* 0x000ee20008000800 */
[----:B------:R-:W3:Y:S01]  /*0f50*/  LDCU UR45, c[0x0][0xb24] ;  /* 0x00016480ff2d77ac */ /* 0x000ee20008000800 */
[----:B-1----:R-:W-:-:S05]  /*0f60*/  I2FP.F32.U32 R3, UR8 ;  /* 0x0000000800037c45 */ /* 0x002fca0008201000 */
[----:B------:R-:W1:Y:S01]  /*0f70*/  S2UR UR36, SR_CTAID.Z ;  /* 0x00000000002479c3 */ /* 0x000e620000002700 */
[----:B------:R-:W1:Y:S01]  /*0f80*/  LDCU UR27, c[0x0][0xb30] ;  /* 0x00016600ff1b77ac */ /* 0x000e620008000800 */
[----:B--2---:R-:W-:Y:S01]  /*0f90*/  FMUL R3, R3, UR5 ;  /* 0x0000000503037c20 */ /* 0x004fe20008400000 */
[----:B------:R-:W-:Y:S01]  /*0fa0*/  UMOV UR16, UR8 ;  /* 0x0000000800107c82 */ /* 0x000fe20008000000 */
[----:B----4-:R-:W-:Y:S01]  /*0fb0*/  I2FP.F32.U32 R2, UR7 ;  /* 0x0000000700027c45 */ /* 0x010fe20008201000 */
[----:B------:R-:W-:-:S03]  /*0fc0*/  UMOV UR20, UR7 ;  /* 0x0000000700147c82 */ /* 0x000fc60008000000 */
[----:B------:R-:W2:Y:S01]  /*0fd0*/  F2I.U32.TRUNC.NTZ R3, R3 ;  /* 0x0000000300037305 */ /* 0x000ea2000020f000 */
[----:B---3--:R-:W-:Y:S01]  /*0fe0*/  UISETP.GE.AND UP2, UPT, UR21, 0x1, UPT ;  /* 0x000000011500788c */ /* 0x008fe2000bf46270 */
[----:B------:R-:W-:Y:S01]  /*0ff0*/  FMUL R2, R2, UR4 ;  /* 0x0000000402027c20 */ /* 0x000fe20008400000 */
[----:B------:R-:W-:-:S05]  /*1000*/  USHF.L.U32 UR28, UR11, 0xa, URZ ;  /* 0x0000000a0b1c7899 */ /* 0x000fca00080006ff */
[----:B------:R-:W3:Y:S01]  /*1010*/  F2I.U32.TRUNC.NTZ R2, R2 ;  /* 0x0000000200027305 */ /* 0x000ee2000020f000 */
[----:B--2---:R-:W-:Y:S02]  /*1020*/  R2UR UR4, R3 ;  /* 0x00000000030472ca */ /* 0x004fe400000e0000 */
[----:B---3--:R-:W-:Y:S02]  /*1030*/  R2UR UR6, R2 ;  /* 0x00000000020672ca */ /* 0x008fe400000e0000 */
[----:B------:R-:W-:-:S09]  /*1040*/  PRMT R2, RZ, 0x7610, R2 ;  /* 0x00007610ff027816 */ /* 0x000fd20000000002 */
[----:B------:R-:W-:-:S04]  /*1050*/  UIADD3 UR5, UPT, UPT, -UR4, URZ, URZ ;  /* 0x000000ff04057290 */ /* 0x000fc8000fffe1ff */
[----:B------:R-:W-:Y:S02]  /*1060*/  UIMAD UR5, UR9, UR5, UR8 ;  /* 0x00000005090572a4 */ /* 0x000fe4000f8e0208 */
[----:B------:R-:W-:-:S04]  /*1070*/  UIADD3 UR4, UPT, UPT, -UR6, URZ, URZ ;  /* 0x000000ff06047290 */ /* 0x000fc8000fffe1ff */
[----:B------:R-:W-:Y:S01]  /*1080*/  IMAD.U32 R66, RZ, RZ, UR5 ;  /* 0x00000005ff427e24 */ /* 0x000fe2000f8e00ff */
[----:B------:R-:W-:-:S06]  /*1090*/  UIMAD UR4, UR10, UR4, UR7 ;  /* 0x000000040a0472a4 */ /* 0x000fcc000f8e0207 */
[----:B------:R-:W-:Y:S01]  /*10a0*/  IMAD.U32 R65, RZ, RZ, UR4 ;  /* 0x00000004ff417e24 */ /* 0x000fe2000f8e00ff */
[----:B-1----:R-:W-:Y:S06]  /*10b0*/  BRA.U UP4, `(.L_x_17) ;  /* 0x00000001042c7547 */ /* 0x002fec000b800000 */
[----:B------:R-:W-:Y:S02]  /*10c0*/  R2UR UR5, R65 ;  /* 0x00000000410572ca */ /* 0x000fe400000e0000 */
[----:B------:R-:W-:-:S11]  /*10d0*/  R2UR UR4, R66 ;  /* 0x00000000420472ca */ /* 0x000fd600000e0000 */
[----:B------:R-:W-:Y:S02]  /*10e0*/  UISETP.NE.AND UP0, UPT, UR5, URZ, UPT ;  /* 0x000000ff0500728c */ /* 0x000fe4000bf05270 */
[----:B------:R-:W-:Y:S02]  /*10f0*/  UISETP.NE.AND UP1, UPT, UR5, 0x1, UPT ;  /* 0x000000010500788c */ /* 0x000fe4000bf25270 */
[----:B------:R-:W-:-:S04]  /*1100*/  UISETP.EQ.OR UP0, UPT, UR4, URZ, !UP0 ;  /* 0x000000ff0400728c */ /* 0x000fc8000c702670 */
[----:B------:R-:W-:Y:S02]  /*1110*/  USEL UR5, URZ, 0x1, !UP0 ;  /* 0x00000001ff057887 */ /* 0x000fe4000c000000 */
[----:B------:R-:W-:Y:S02]  /*1120*/  UISETP.NE.AND UP0, UPT, UR4, URZ, UPT ;  /* 0x000000ff0400728c */ /* 0x000fe4000bf05270 */
[----:B------:R-:W-:-:S04]  /*1130*/  USEL UR4, URZ, 0x2, UP1 ;  /* 0x00000002ff047887 */ /* 0x000fc80008800000 */
[----:B------:R-:W-:-:S04]  /*1140*/  USEL UR4, UR4, 0x2, UP0 ;  /* 0x0000000204047887 */ /* 0x000fc80008000000 */
[----:B------:R-:W-:-:S06]  /*1150*/  UIADD3 UR4, UPT, UPT, UR5, UR4, URZ ;  /* 0x0000000405047290 */ /* 0x000fcc000fffe0ff */
[----:B------:R-:W-:Y:S02]  /*1160*/  IMAD.U32 R2, RZ, RZ, UR4 ;  /* 0x00000004ff027e24 */ /* 0x000fe4000f8e00ff */
.L_x_17:
[----:B------:R-:W-:Y:S05]  /*1170*/  BRA.U !UP2, `(.L_x_18) ;  /* 0x000000010ad47547 */ /* 0x000fea000b800000 */
[----:B------:R-:W1:Y:S01]  /*1180*/  LDCU.128 UR12, c[0x0][0xb10] ;  /* 0x00016200ff0c77ac */ /* 0x000e620008000c00 */
[----:B------:R-:W2:Y:S01]  /*1190*/  LDCU UR6, c[0x0][0x370] ;  /* 0x00006e00ff0677ac */ /* 0x000ea20008000800 */
[----:B------:R-:W3:Y:S01]  /*11a0*/  LDCU UR5, c[0x0][0x374] ;  /* 0x00006e80ff0577ac */ /* 0x000ee20008000800 */
[----:B------:R-:W4:Y:S01]  /*11b0*/  LDCU UR26, c[0x0][0xb0c] ;  /* 0x00016180ff1a77ac */ /* 0x000f220008000800 */
[----:B------:R-:W4:Y:S01]  /*11c0*/  LDCU UR4, c[0x0][0xb20] ;  /* 0x00016400ff0477ac */ /* 0x000f220008000800 */
[----:B------:R-:W4:Y:S01]  /*11d0*/  LDCU.64 UR8, c[0x0][0xb28] ;  /* 0x00016500ff0877ac */ /* 0x000f220008000a00 */
[----:B-1----:R-:W-:Y:S02]  /*11e0*/  UISETP.NE.AND UP0, UPT, UR14, 0x1, UPT ;  /* 0x000000010e00788c */ /* 0x002fe4000bf05270 */
[----:B---3--:R-:W-:Y:S02]  /*11f0*/  UIMAD.WIDE.U32 UR10, UR5, UR15, URZ ;  /* 0x0000000f050a72a5 */ /* 0x008fe4000f8e00ff */
[----:B--2---:R-:W-:-:S02]  /*1200*/  UIMAD.WIDE.U32 UR22, UR6, UR12, URZ ;  /* 0x0000000c061672a5 */ /* 0x004fc4000f8e00ff */
[----:B----4-:R-:W-:Y:S02]  /*1210*/  UISETP.NE.AND UP1, UPT, UR26, 0x1, UPT ;  /* 0x000000011a00788c */ /* 0x010fe4000bf25270 */
[----:B------:R-:W-:Y:S01]  /*1220*/  UISETP.NE.AND UP2, UPT, UR21, 0x1, UPT ;  /* 0x000000011500788c */ /* 0x000fe2000bf45270 */
[----:B------:R-:W-:Y:S02]  /*1230*/  UMOV UR10, UR11 ;  /* 0x0000000b000a7c82 */ /* 0x000fe40008000000 */
[----:B------:R-:W-:Y:S01]  /*1240*/  UMOV UR22, UR23 ;  /* 0x0000001700167c82 */ /* 0x000fe20008000000 */
[----:B------:R-:W-:Y:S02]  /*1250*/  @UP0 USHF.R.U32.HI UR5, URZ, UR4, UR10 ;  /* 0x00000004ff050299 */ /* 0x000fe4000801160a */
[----:B------:R-:W-:Y:S02]  /*1260*/  UIMAD.WIDE.U32 UR24, UR20, UR15, URZ ;  /* 0x0000000f141872a5 */ /* 0x000fe4000f8e00ff */
[----:B------:R-:W-:-:S02]  /*1270*/  UIMAD.WIDE.U32 UR10, UR5, UR8, URZ ;  /* 0x00000008050a72a5 */ /* 0x000fc4000f8e00ff */
[----:B------:R-:W-:Y:S02]  /*1280*/  @UP1 USHF.R.U32.HI UR6, URZ, UR13, UR22 ;  /* 0x0000000dff061299 */ /* 0x000fe40008011616 */
[----:B------:R-:W-:Y:S02]  /*1290*/  UIMAD.WIDE.U32 UR18, UR16, UR12, URZ ;  /* 0x0000000c101272a5 */ /* 0x000fe4000f8e00ff */
[----:B------:R-:W-:Y:S01]  /*12a0*/  UIMAD.WIDE.U32 UR22, UR6, UR8, URZ ;  /* 0x00000008061672a5 */ /* 0x000fe2000f8e00ff */
[----:B------:R-:W-:Y:S01]  /*12b0*/  UMOV UR24, UR25 ;  /* 0x0000001900187c82 */ /* 0x000fe20008000000 */
[----:B------:R-:W-:Y:S01]  /*12c0*/  UMOV UR10, UR11 ;  /* 0x0000000b000a7c82 */ /* 0x000fe20008000000 */
[----:B------:R-:W-:Y:S02]  /*12d0*/  USHF.R.U32.HI UR24, URZ, UR4, UR24 ;  /* 0x00000004ff187299 */ /* 0x000fe40008011618 */
[----:B------:R-:W-:Y:S02]  /*12e0*/  @UP2 USHF.R.U32.HI UR5, URZ, UR9, UR10 ;  /* 0x00000009ff052299 */ /* 0x000fe4000801160a */
[----:B------:R-:W-:Y:S01]  /*12f0*/  UMOV UR7, UR23 ;  /* 0x0000001700077c82 */ /* 0x000fe20008000000 */
[----:B------:R-:W-:Y:S01]  /*1300*/  UMOV UR18, UR19 ;  /* 0x0000001300127c82 */ /* 0x000fe20008000000 */
[----:B------:R-:W-:-:S02]  /*1310*/  @UP2 USHF.R.U32.HI UR6, URZ, UR9, UR7 ;  /* 0x00000009ff062299 */ /* 0x000fc40008011607 */
[----:B------:R-:W-:Y:S02]  /*1320*/  USHF.R.U32.HI UR18, URZ, UR13, UR18 ;  /* 0x0000000dff127299 */ /* 0x000fe40008011612 */
[----:B------:R-:W-:Y:S02]  /*1330*/  USEL UR4, UR20, UR24, !UP0 ;  /* 0x0000001814047287 */ /* 0x000fe4000c000000 */
[----:B------:R-:W-:Y:S02]  /*1340*/  UIMAD UR7, UR5, UR21, URZ ;  /* 0x00000015050772a4 */ /* 0x000fe4000f8e02ff */
[----:B------:R-:W-:Y:S02]  /*1350*/  USEL UR5, UR16, UR18, !UP1 ;  /* 0x0000001210057287 */ /* 0x000fe4000c800000 */
[----:B------:R-:W-:Y:S02]  /*1360*/  UIMAD UR12, UR6, UR21, URZ ;  /* 0x00000015060c72a4 */ /* 0x000fe4000f8e02ff */
[----:B------:R-:W-:-:S02]  /*1370*/  UISETP.GE.AND UP0, UPT, UR4, UR7, UPT ;  /* 0x000000070400728c */ /* 0x000fc4000bf06270 */
[----:B------:R-:W-:Y:S02]  /*1380*/  UIMAD.WIDE.U32 UR10, UR4, UR8, URZ ;  /* 0x00000008040a72a5 */ /* 0x000fe4000f8e00ff */
[----:B------:R-:W-:Y:S02]  /*1390*/  UISETP.GE.OR UP0, UPT, UR5, UR12, UP0 ;  /* 0x0000000c0500728c */ /* 0x000fe40008706670 */
[----:B------:R-:W-:Y:S02]  /*13a0*/  UIMAD.WIDE.U32 UR12, UR5, UR8, URZ ;  /* 0x00000008050c72a5 */ /* 0x000fe4000f8e00ff */
[----:B------:R-:W-:Y:S01]  /*13b0*/  UIADD3 UR10, UPT, UPT, -UR4, URZ, URZ ;  /* 0x000000ff040a7290 */ /* 0x000fe2000fffe1ff */
[----:B------:R-:W-:Y:S01]  /*13c0*/  UMOV UR8, UR11 ;  /* 0x0000000b00087c82 */ /* 0x000fe20008000000 */
[----:B------:R-:W-:Y:S02]  /*13d0*/  UIADD3 UR11, UPT, UPT, -UR5, URZ, URZ ;  /* 0x000000ff050b7290 */ /* 0x000fe4000fffe1ff */
[----:B------:R-:W-:-:S03]  /*13e0*/  USHF.R.U32.HI UR8, URZ, UR9, UR8 ;  /* 0x00000009ff087299 */ /* 0x000fc60008011608 */
[----:B------:R-:W-:Y:S01]  /*13f0*/  @!UP0 UMOV UR7, UR13 ;  /* 0x0000000d00078c82 */ /* 0x000fe20008000000 */
[----:B------:R-:W-:Y:S02]  /*1400*/  UIMAD UR20, UR14, UR10, UR20 ;  /* 0x0000000a0e1472a4 */ /* 0x000fe4000f8e0214 */
[----:B------:R-:W-:Y:S02]  /*1410*/  USEL UR8, UR4, UR8, !UP2 ;  /* 0x0000000804087287 */ /* 0x000fe4000d000000 */
[----:B------:R-:W-:Y:S02]  /*1420*/  @!UP0 USHF.R.U32.HI UR7, URZ, UR9, UR7 ;  /* 0x00000009ff078299 */ /* 0x000fe40008011607 */
[----:B------:R-:W-:Y:S02]  /*1430*/  UIADD3 UR9, UPT, UPT, -UR8, URZ, URZ ;  /* 0x000000ff08097290 */ /* 0x000fe4000fffe1ff */
[----:B------:R-:W-:Y:S02]  /*1440*/  @!UP0 USEL UR7, UR5, UR7, !UP2 ;  /* 0x0000000705078287 */ /* 0x000fe4000d000000 */
[----:B------:R-:W-:-:S02]  /*1450*/  UIMAD UR9, UR21, UR9, UR4 ;  /* 0x00000009150972a4 */ /* 0x000fc4000f8e0204 */
[----:B------:R-:W-:Y:S02]  /*1460*/  @!UP0 UIADD3 UR8, UPT, UPT, UR8, -UR7, URZ ;  /* 0x8000000708088290 */ /* 0x000fe4000fffe0ff */
[----:B------:R-:W-:Y:S02]  /*1470*/  @!UP0 UIMAD UR6, UR9, UR6, UR7 ;  /* 0x00000006090682a4 */ /* 0x000fe4000f8e0207 */
[----:B------:R-:W-:Y:S02]  /*1480*/  @!UP0 UIMAD UR4, UR8, UR21, UR5 ;  /* 0x00000015080482a4 */ /* 0x000fe4000f8e0205 */
[----:B------:R-:W-:Y:S02]  /*1490*/  UIMAD UR16, UR26, UR11, UR16 ;  /* 0x0000000b1a1072a4 */ /* 0x000fe4000f8e0210 */
[----:B------:R-:W-:Y:S01]  /*14a0*/  UIMAD UR20, UR4, UR14, UR20 ;  /* 0x0000000e041472a4 */ /* 0x000fe2000f8e0214 */
[----:B------:R-:W-:Y:S02]  /*14b0*/  @!UP0 UMOV UR5, UR6 ;  /* 0x0000000600058c82 */ /* 0x000fe40008000000 */
[----:B------:R-:W-:-:S12]  /*14c0*/  UIMAD UR16, UR5, UR26, UR16 ;  /* 0x0000001a051072a4 */ /* 0x000fd8000f8e0210 */
.L_x_18:
[----:B------:R-:W-:Y:S02]  /*14d0*/  UISETP.NE.AND UP1, UPT, UR27, 0x1, UPT ;  /* 0x000000011b00788c */ /* 0x000fe4000bf25270 */
[----:B------:R-:W-:Y:S02]  /*14e0*/  UISETP.NE.AND UP0, UPT, UR17, 0x2, UPT ;  /* 0x000000021100788c */ /* 0x000fe4000bf05270 */
[----:B------:R-:W-:-:S05]  /*14f0*/  ULOP3.LUT UR28, UR28, 0x400, URZ, 0xc0, !UPT ;  /* 0x000004001c1c7892 */ /* 0x000fca000f8ec0ff */
[----:B------:R-:W-:Y:S07]  /*1500*/  BRA.U UP1, `(.L_x_19) ;  /* 0x0000000101447547 */ /* 0x000fee000b800000 */
[----:B------:R-:W1:Y:S01]  /*1510*/  LDCU.128 UR8, c[0x0][0xb10] ;  /* 0x00016200ff0877ac */ /* 0x000e620008000c00 */
[----:B------:R-:W2:Y:S01]  /*1520*/  LDCU UR12, c[0x0][0xb0c] ;  /* 0x00016180ff0c77ac */ /* 0x000ea20008000800 */
[----:B------:R-:W3:Y:S01]  /*1530*/  LDCU UR13, c[0x0][0xb20] ;  /* 0x00016400ff0d77ac */ /* 0x000ee20008000800 */
[----:B-1----:R-:W-:Y:S02]  /*1540*/  UIMAD.WIDE.U32 UR6, UR16, UR8, URZ ;  /* 0x00000008100672a5 */ /* 0x002fe4000f8e00ff */
[----:B------:R-:W-:Y:S02]  /*1550*/  UIMAD.WIDE.U32 UR4, UR20, UR11, URZ ;  /* 0x0000000b140472a5 */ /* 0x000fe4000f8e00ff */
[----:B--2---:R-:W-:Y:S02]  /*1560*/  UISETP.NE.AND UP2, UPT, UR12, 0x1, UPT ;  /* 0x000000010c00788c */ /* 0x004fe4000bf45270 */
[----:B------:R-:W-:Y:S01]  /*1570*/  UISETP.NE.AND UP1, UPT, UR10, 0x1, UPT ;  /* 0x000000010a00788c */ /* 0x000fe2000bf25270 */
[----:B------:R-:W-:-:S02]  /*1580*/  UMOV UR6, UR7 ;  /* 0x0000000700067c82 */ /* 0x000fc40008000000 */
[----:B------:R-:W-:Y:S01]  /*1590*/  UMOV UR4, UR5 ;  /* 0x0000000500047c82 */ /* 0x000fe20008000000 */
[----:B------:R-:W-:Y:S02]  /*15a0*/  USHF.R.U32.HI UR6, URZ, UR9, UR6 ;  /* 0x00000009ff067299 */ /* 0x000fe40008011606 */
[----:B---3--:R-:W-:Y:S02]  /*15b0*/  USHF.R.U32.HI UR4, URZ, UR13, UR4 ;  /* 0x0000000dff047299 */ /* 0x008fe40008011604 */
[----:B------:R-:W-:Y:S02]  /*15c0*/  USEL UR5, UR16, UR6, !UP2 ;  /* 0x0000000610057287 */ /* 0x000fe4000d000000 */
[----:B------:R-:W-:-:S04]  /*15d0*/  USEL UR4, UR20, UR4, !UP1 ;  /* 0x0000000414047287 */ /* 0x000fc8000c800000 */
[----:B------:R-:W-:Y:S02]  /*15e0*/  UIADD3 UR6, UPT, UPT, UR5, -UR4, URZ ;  /* 0x8000000405067290 */ /* 0x000fe4000fffe0ff */
[----:B------:R-:W-:Y:S02]  /*15f0*/  UIADD3 UR4, UPT, UPT, -UR5, UR4, URZ ;  /* 0x0000000405047290 */ /* 0x000fe4000fffe1ff */
[----:B------:R-:W-:Y:S02]  /*1600*/  UIMAD UR20, UR6, UR10, UR20 ;  /* 0x0000000a061472a4 */ /* 0x000fe4000f8e0214 */
[----:B------:R-:W-:-:S12]  /*1610*/  UIMAD UR16, UR4, UR12, UR16 ;  /* 0x0000000c041072a4 */ /* 0x000fd8000f8e0210 */
.L_x_19:
[----:B------:R-:W-:Y:S05]  /*1620*/  BRA.U !UP5, `(.L_x_20) ;  /* 0x000000010d0c7547 */ /* 0x000fea000b800000 */
[----:B------:R-:W-:Y:S01]  /*1630*/  UCGABAR_WAIT ;  /* 0x0000000000007dc7 */ /* 0x000fe20008000000 */
[----:B------:R-:W-:Y:S01]  /*1640*/  CCTL.IVALL ;  /* 0x00000000ff00798f */ /* 0x000fe20002000000 */
[----:B------:R-:W-:Y:S05]  /*1650*/  BRA `(.L_x_21) ;  /* 0x0000000000047947 */ /* 0x000fea0003800000 */
.L_x_20:
[----:B------:R-:W-:Y:S06]  /*1660*/  BAR.SYNC.DEFER_BLOCKING 0x0 ;  /* 0x0000000000007b1d */ /* 0x000fec0000010000 */
.L_x_21:
[----:B------:R-:W-:Y:S05]  /*1670*/  BRA.U UP0, `(.L_x_22) ;  /* 0x0000001100c47547 */ /* 0x000fea000b800000 */
[----:B------:R-:W1:Y:S01]  /*1680*/  LDCU UR6, c[0x0][0x38c] ;  /* 0x00007180ff0677ac */ /* 0x000e620008000800 */
[----:B------:R-:W2:Y:S01]  /*1690*/  S2UR UR8, SR_CgaCtaId ;  /* 0x00000000000879c3 */ /* 0x000ea20000008800 */
[----:B------:R-:W-:Y:S01]  /*16a0*/  PLOP3.LUT P1, PT, PT, PT, UP3, 0x80, 0x8 ;  /* 0x000000000008781c */ /* 0x000fe20003f2f038 */
[----:B------:R-:W-:Y:S01]  /*16b0*/  IMAD.MOV.U32 R12, RZ, RZ, 0x1 ;  /* 0x00000001ff0c7424 */ /* 0x000fe200078e00ff */
[----:B------:R-:W-:Y:S01]  /*16c0*/  UMOV UR7, 0x400 ;  /* 0x0000040000077882 */ /* 0x000fe20000000000 */
[----:B------:R-:W-:Y:S01]  /*16d0*/  UISETP.NE.AND UP1, UPT, UR17, URZ, UPT ;  /* 0x000000ff1100728c */ /* 0x000fe2000bf25270 */
[----:B------:R-:W-:Y:S02]  /*16e0*/  ISETP.EQ.OR P2, PT, R0, RZ, P3 ;  /* 0x000000ff0000720c */ /* 0x000fe40001f42670 */
[----:B------:R-:W-:Y:S02]  /*16f0*/  CS2R R10, SRZ ;  /* 0x00000000000a7805 */ /* 0x000fe4000001ff00 */
[----:B------:R-:W-:Y:S01]  /*1700*/  PLOP3.LUT P1, PT, P1, PT, PT, 0x8, 0x80 ;  /* 0x000000000080781c */ /* 0x000fe20000f2e170 */
[----:B------:R-:W-:Y:S01]  /*1710*/  IMAD.MOV.U32 R9, RZ, RZ, RZ ;  /* 0x000000ffff097224 */ /* 0x000fe200078e00ff */
[----:B------:R-:W3:Y:S01]  /*1720*/  LDCU UR40, c[0x0][0x370] ;  /* 0x00006e00ff2877ac */ /* 0x000ee20008000800 */
[----:B------:R-:W-:Y:S01]  /*1730*/  IMAD.MOV.U32 R8, RZ, RZ, 0x1 ;  /* 0x00000001ff087424 */ /* 0x000fe200078e00ff */
[----:B------:R-:W4:Y:S01]  /*1740*/  LDCU.64 UR26, c[0x0][0x348] ;  /* 0x00006900ff1a77ac */ /* 0x000f220008000a00 */
[----:B-1----:R-:W-:-:S02]  /*1750*/  UIADD3 UR5, UPT, UPT, UR6, 0x1f, URZ ;  /* 0x0000001f06057890 */ /* 0x002fc4000fffe0ff */
[----:B------:R-:W-:Y:S02]  /*1760*/  USHF.R.U32.HI UR44, URZ, 0x5, UR28 ;  /* 0x00000005ff2c7899 */ /* 0x000fe4000801161c */
[----:B------:R-:W-:Y:S02]  /*1770*/  USHF.R.S32.HI UR4, URZ, 0x1f, UR5 ;  /* 0x0000001fff047899 */ /* 0x000fe40008011405 */
[----:B------:R-:W-:Y:S02]  /*1780*/  UIADD3 UR46, UPT, UPT, UR6, 0x3e, URZ ;  /* 0x0000003e062e7890 */ /* 0x000fe4000fffe0ff */
[----:B------:R-:W-:Y:S02]  /*1790*/  ULEA.HI UR4, UR4, UR5, URZ, 0x5 ;  /* 0x0000000504047291 */ /* 0x000fe4000f8f28ff */
[----:B------:R-:W-:Y:S02]  /*17a0*/  UIADD3 UR5, UPT, UPT, UR6, -0x1, URZ ;  /* 0xffffffff06057890 */ /* 0x000fe4000fffe0ff */
[----:B------:R-:W-:-:S02]  /*17b0*/  USHF.R.S32.HI UR42, URZ, 0x5, UR4 ;  /* 0x00000005ff2a7899 */ /* 0x000fc40008011404 */
[----:B------:R-:W-:Y:S02]  /*17c0*/  UISETP.GE.U32.AND UP2, UPT, UR5, -0x3f, UPT ;  /* 0xffffffc10500788c */ /* 0x000fe4000bf46070 */
[----:B------:R-:W-:Y:S02]  /*17d0*/  UISETP.LT.U32.AND UP0, UPT, UR42, 0x4, UPT ;  /* 0x000000042a00788c */ /* 0x000fe4000bf01070 */
[----:B--2---:R-:W-:Y:S02]  /*17e0*/  ULEA UR7, UR8, UR7, 0x18 ;  /* 0x0000000708077291 */ /* 0x004fe4000f8ec0ff */
[----:B------:R-:W-:Y:S02]  /*17f0*/  USEL UR41, UR42, 0x4, UP0 ;  /* 0x000000042a297887 */ /* 0x000fe40008000000 */
[----:B------:R-:W-:Y:S02]  /*1800*/  ULEA UR29, UR28, UR7, 0x2 ;  /* 0x000000071c1d7291 */ /* 0x000fe4000f8e10ff */
[----:B------:R-:W-:-:S02]  /*1810*/  UIADD3 UR21, UPT, UPT, UR41, -0x1, URZ ;  /* 0xffffffff29157890 */ /* 0x000fc4000fffe0ff */
[----:B------:R-:W-:Y:S01]  /*1820*/  @UP2 UIADD3 UR21, UPT, UPT, UR41, URZ, URZ ;  /* 0x000000ff29152290 */ /* 0x000fe2000fffe0ff */
[----:B------:R-:W1:Y:S01]  /*1830*/  LDCU UR39, c[0x0][0x374] ;  /* 0x00006e80ff2777ac */ /* 0x000e620008000800 */
[----:B------:R-:W-:Y:S02]  /*1840*/  USEL UR24, UR53, 0x2, UP1 ;  /* 0x0000000235187887 */ /* 0x000fe40008800000 */
[----:B------:R-:W-:Y:S02]  /*1850*/  UIADD3 UR29, UPT, UPT, UR29, 0x8800, URZ ;  /* 0x000088001d1d7890 */ /* 0x000fe4000fffe0ff */
[----:B------:R-:W-:Y:S02]  /*1860*/  UIADD3 UR43, UPT, UPT, UR42, -UR41, URZ ;  /* 0x800000292a2b7290 */ /* 0x000fe4000fffe0ff */
[----:B------:R-:W-:Y:S01]  /*1870*/  UIADD3 UR21, UPT, UPT, UR21, 0x1, URZ ;  /* 0x0000000115157890 */ /* 0x000fe2000fffe0ff */
[----:B---34-:R-:W-:-:S11]  /*1880*/  UMOV UR5, URZ ;  /* 0x000000ff00057c82 */ /* 0x018fd60008000000 */
.L_x_42:
[----:B------:R-:W2:Y:S02]  /*1890*/  S2UR UR4, SR_CgaCtaId ;  /* 0x00000000000479c3 */ /* 0x000ea40000008800 */
[----:B--2---:R-:W-:-:S09]  /*18a0*/  UISETP.NE.AND UP0, UPT, UR4, URZ, UPT ;  /* 0x000000ff0400728c */ /* 0x004fd2000bf05270 */
[----:B-1----:R-:W-:Y:S05]  /*18b0*/  BRA.U UP0, `(.L_x_23) ;  /* 0x0000000100287547 */ /* 0x002fea000b800000 */
[----:B------:R-:W-:Y:S02]  /*18c0*/  LEA R0, R9, UR7, 0x3 ;  /* 0x0000000709007c11 */ /* 0x000fe4000f8e18ff */
[----:B------:R-:W-:-:S04]  /*18d0*/  SHF.L.U32 R3, R8, 0x1f, RZ ;  /* 0x0000001f08037819 */ /* 0x000fc800000006ff */
[----:B------:R-:W2:Y:S02]  /*18e0*/  SYNCS.PHASECHK.TRANS64.TRYWAIT P0, [R0+URZ+0x100], R3 ;  /* 0x00010003000075a7 */ /* 0x000ea400080011ff */
[----:B--2---:R-:W-:Y:S05]  /*18f0*/  @!P0 BRA `(.L_x_24) ;  /* 0x0000009c00788947 */ /* 0x004fea0003800000 */
.L_x_174:
[----:B------:R3:W-:Y:S01]  /*1900*/  SYNCS.ARRIVE.TRANS64.A1T0 RZ, [R0+URZ+0xf0], RZ ;  /* 0x0000f0ff00ff79a7 */ /* 0x0007e200081000ff */
[----:B------:R-:W-:-:S05]  /*1910*/  VIADD R9, R9, 0x1 ;  /* 0x0000000109097836 */ /* 0x000fca0000000000 */
[----:B------:R-:W-:-:S04]  /*1920*/  ISETP.NE.AND P0, PT, R9, 0x2, PT ;  /* 0x000000020900780c */ /* 0x000fc80003f05270 */
[----:B--2---:R-:W-:Y:S02]  /*1930*/  SEL R3, RZ, 0x1, P0 ;  /* 0x00000001ff037807 */ /* 0x004fe40000000000 */
[----:B------:R-:W-:Y:S02]  /*1940*/  SEL R9, R9, RZ, P0 ;  /* 0x000000ff09097207 */ /* 0x000fe40000000000 */
[----:B------:R-:W-:-:S07]  /*1950*/  LOP3.LUT R8, R8, R3, RZ, 0x3c, !PT ;  /* 0x0000000308087212 */ /* 0x000fce00078e3cff */
.L_x_23:
[----:B------:R-:W-:Y:S01]  /*1960*/  ULEA UR4, UR5, UR7, 0x3 ;  /* 0x0000000705047291 */ /* 0x000fe2000f8e18ff */
[----:B---3--:R-:W-:Y:S01]  /*1970*/  SHF.L.U32 R0, R12, 0x1f, RZ ;  /* 0x0000001f0c007819 */ /* 0x008fe200000006ff */
[----:B------:R-:W-:Y:S02]  /*1980*/  UISETP.GE.U32.AND UP0, UPT, UR46, 0x3f, UPT ;  /* 0x0000003f2e00788c */ /* 0x000fe4000bf06070 */
[----:B------:R-:W-:Y:S02]  /*1990*/  USHF.L.U32 UR11, UR20, 0x8, URZ ;  /* 0x00000008140b7899 */ /* 0x000fe400080006ff */
[----:B------:R-:W-:Y:S01]  /*19a0*/  ULEA UR35, UR16, UR44, 0x6 ;  /* 0x0000002c10237291 */ /* 0x000fe2000f8e30ff */
[----:B------:R-:W-:Y:S02]  /*19b0*/  UMOV UR13, URZ ;  /* 0x000000ff000d7c82 */ /* 0x000fe40008000000 */
[----:B------:R2:W3:Y:S02]  /*19c0*/  SYNCS.PHASECHK.TRANS64.TRYWAIT P0, [UR4+0x20], R0 ;  /* 0x00002000ff0075a7 */ /* 0x0004e40008001104 */
[----:B------:R-:W-:Y:S07]  /*19d0*/  BRA.U !UP0, `(.L_x_25) ;  /* 0x0000000108c07547 */ /* 0x000fee000b800000 */
[----:B------:R-:W-:Y:S01]  /*19e0*/  UMOV UR6, URZ ;  /* 0x000000ff00067c82 */ /* 0x000fe20008000000 */
[----:B------:R-:W-:-:S05]  /*19f0*/  UMOV UR4, UR5 ;  /* 0x0000000500047c82 */ /* 0x000fca0008000000 */
.L_x_31:
[----:B------:R-:W-:Y:S01]  /*1a00*/  ULEA UR33, UR4, UR7, 0x3 ;  /* 0x0000000704217291 */ /* 0x000fe2000f8e18ff */
[----:B---3--:R-:W-:Y:S01]  /*1a10*/  @!P3 MOV R2, 0xa000 ;  /* 0x0000a0000002b802 */ /* 0x008fe20000000f00 */
[----:B-1-3--:R-:W-:Y:S10]  /*1a20*/  @P0 BRA `(.L_x_26) ;  /* 0x00000000000c0947 */ /* 0x00aff40003800000 */
[----:B------:R-:W-:-:S04]  /*1a30*/  SHF.L.U32 R3, R12, 0x1f, RZ ;  /* 0x0000001f0c037819 */ /* 0x000fc800000006ff */
[----:B------:R-:W3:Y:S02]  /*1a40*/  SYNCS.PHASECHK.TRANS64.TRYWAIT P0, [UR33+0x20], R3 ;  /* 0x00002003ff0075a7 */ /* 0x000ee40008001121 */
[----:B---3--:R-:W-:Y:S05]  /*1a50*/  @!P0 BRA `(.L_x_27) ;  /* 0x0000009c00348947 */ /* 0x008fea0003800000 */
.L_x_26:
[----:B------:R3:W-:Y:S01]  /*1a60*/  @!P3 SYNCS.ARRIVE.TRANS64 RZ, [UR33], R2 ;  /* 0x00000002ffffb9a7 */ /* 0x0007e20008000021 */
[----:B------:R-:W-:-:S04]  /*1a70*/  ULOP3.LUT UR5, UR24, 0x2, URZ, 0xfc, !UPT ;  /* 0x0000000218057892 */ /* 0x000fc8000f8efcff */
[----:B------:R-:W-:-:S09]  /*1a80*/  UISETP.NE.AND UP0, UPT, UR5, 0x2, UPT ;  /* 0x000000020500788c */ /* 0x000fd2000bf05270 */
[----:B------:R-:W-:Y:S05]  /*1a90*/  BRA.U UP0, `(.L_x_28) ;  /* 0x0000000100047547 */ /* 0x000fea000b800000 */
[----:B-1----:R-:W-:Y:S05]  /*1aa0*/  BPT.TRAP 0x1 ;  /* 0x000000040000795c */ /* 0x002fea0000300000 */
.L_x_28:
[----:B------:R-:W-:Y:S04]  /*1ab0*/  BSSY.RECONVERGENT B0, `(.L_x_29) ;  /* 0x0000003000007945 */ /* 0x000fe80003800200 */
[----:B------:R-:W-:Y:S05]  /*1ac0*/  @P2 BRA `(.L_x_30) ;  /* 0x0000000000042947 */ /* 0x000fea0003800000 */
[----:B-1----:R-:W-:Y:S05]  /*1ad0*/  BPT.TRAP 0x1 ;  /* 0x000000040000795c */ /* 0x002fea0000300000 */
.L_x_30:
[----:B-1----:R-:W-:Y:S05]  /*1ae0*/  BSYNC.RECONVERGENT B0 ;  /* 0x0000000000007941 */ /* 0x002fea0003800200 */
.L_x_29:
[----:B------:R-:W-:Y:S02]  /*1af0*/  UIADD3 UR5, UPT, UPT, UR4, 0x1, URZ ;  /* 0x0000000104057890 */ /* 0x000fe4000fffe0ff */
[----:B------:R-:W-:Y:S02]  /*1b00*/  UIADD3 UR16, UP1, UPT, UR26, 0x80, URZ ;  /* 0x000000801a107890 */ /* 0x000fe4000ff3e0ff */
[----:B------:R-:W-:Y:S02]  /*1b10*/  UISETP.NE.AND UP0, UPT, UR5, 0x4, UPT ;  /* 0x000000040500788c */ /* 0x000fe4000bf05270 */
[----:B------:R-:W-:Y:S02]  /*1b20*/  USHF.L.U32 UR34, UR6, 0x5, URZ ;  /* 0x0000000506227899 */ /* 0x000fe400080006ff */
[----:B------:R-:W-:Y:S02]  /*1b30*/  USEL UR9, URZ, 0x1, UP0 ;  /* 0x00000001ff097887 */ /* 0x000fe40008000000 */
[----:B------:R-:W-:-:S02]  /*1b40*/  USEL UR5, UR5, URZ, UP0 ;  /* 0x000000ff05057287 */ /* 0x000fc40008000000 */
[----:B------:R-:W-:Y:S02]  /*1b50*/  UIADD3 UR14, UP0, UPT, UR26, 0x180, URZ ;  /* 0x000001801a0e7890 */ /* 0x000fe4000ff1e0ff */
[----:B------:R-:W-:Y:S01]  /*1b60*/  ULEA UR8, UR5, UR7, 0x3 ;  /* 0x0000000705087291 */ /* 0x000fe2000f8e18ff */
[----:B------:R-:W-:Y:S01]  /*1b70*/  LOP3.LUT R12, R12, UR9, RZ, 0x3c, !PT ;  /* 0x000000090c0c7c12 */ /* 0x000fe2000f8e3cff */
[----:B------:R-:W-:Y:S02]  /*1b80*/  ULEA UR9, UR4, UR28, 0xb ;  /* 0x0000001c04097291 */ /* 0x000fe4000f8e58ff */
[----:B------:R-:W-:Y:S01]  /*1b90*/  UIADD3.X UR17, UPT, UPT, URZ, UR27, URZ, UP1, !UPT ;  /* 0x0000001bff117290 */ /* 0x000fe20008ffe4ff */
[----:B--2---:R-:W-:Y:S01]  /*1ba0*/  SHF.L.U32 R0, R12, 0x1f, RZ ;  /* 0x0000001f0c007819 */ /* 0x004fe200000006ff */
[----:B------:R-:W-:Y:S02]  /*1bb0*/  ULEA UR9, UR9, UR7, 0x2 ;  /* 0x0000000709097291 */ /* 0x000fe4000f8e10ff */
[----:B------:R-:W-:Y:S01]  /*1bc0*/  UIADD3.X UR15, UPT, UPT, URZ, UR27, URZ, UP0, !UPT ;  /* 0x0000001bff0f7290 */ /* 0x000fe200087fe4ff */
[----:B------:R4:W1:Y:S01]  /*1bd0*/  SYNCS.PHASECHK.TRANS64.TRYWAIT P0, [UR8+0x20], R0 ;  /* 0x00002000ff0075a7 */ /* 0x0008620008001108 */
[----:B------:R-:W-:-:S02]  /*1be0*/  ULEA UR8, UR4, UR7, 0xf ;  /* 0x0000000704087291 */ /* 0x000fc4000f8e78ff */
[----:B------:R-:W-:Y:S02]  /*1bf0*/  UIADD3 UR32, UPT, UPT, UR9, 0x8800, URZ ;  /* 0x0000880009207890 */ /* 0x000fe4000fffe0ff */
[----:B------:R-:W-:Y:S01]  /*1c00*/  UIADD3 UR8, UPT, UPT, UR8, 0x10800, URZ ;  /* 0x0001080008087890 */ /* 0x000fe2000fffe0ff */
[----:B------:R-:W-:Y:S01]  /*1c10*/  UMOV UR13, 0x30000 ;  /* 0x00030000000d7882 */ /* 0x000fe20000000000 */
[----:B------:R-:W-:Y:S01]  /*1c20*/  UMOV UR18, 0x0 ;  /* 0x0000000000127882 */ /* 0x000fe20000000000 */
[----:B------:R-:W-:Y:S01]  /*1c30*/  UMOV UR19, 0x10000000 ;  /* 0x1000000000137882 */ /* 0x000fe20000000000 */
[----:B------:R-:W-:Y:S01]  /*1c40*/  UMOV UR12, UR36 ;  /* 0x00000024000c7c82 */ /* 0x000fe20008000000 */
[----:B------:R-:W-:Y:S01]  /*1c50*/  UMOV UR9, UR33 ;  /* 0x0000002100097c82 */ /* 0x000fe20008000000 */
[----:B------:R-:W-:Y:S01]  /*1c60*/  UMOV UR10, UR34 ;  /* 0x00000022000a7c82 */ /* 0x000fe20008000000 */
[----:B------:R2:W-:Y:S01]  /*1c70*/  UTMALDG.3D.MULTICAST [UR32], [UR16], UR13, desc[UR18] ;  /* 0x00001220100073b4 */ /* 0x0005e2000801180d */
[----:B------:R-:W-:Y:S01]  /*1c80*/  UIADD3 UR6, UPT, UPT, UR6, 0x1, URZ ;  /* 0x0000000106067890 */ /* 0x000fe2000fffe0ff */
[----:B------:R-:W-:-:S03]  /*1c90*/  UMOV UR4, UR5 ;  /* 0x0000000500047c82 */ /* 0x000fc60008000000 */
[----:B------:R-:W-:Y:S01]  /*1ca0*/  UISETP.NE.AND UP0, UPT, UR6, UR21, UPT ;  /* 0x000000150600728c */ /* 0x000fe2000bf05270 */
[----:B------:R4:W-:Y:S01]  /*1cb0*/  UTMALDG.3D [UR8], [UR14], desc[UR18] ;  /* 0x000012080e0075b4 */ /* 0x0009e20008011000 */
[----:B--2---:R-:W-:-:S07]  /*1cc0*/  UMOV UR13, UR21 ;  /* 0x00000015000d7c82 */ /* 0x004fce0008000000 */
[----:B----4-:R-:W-:Y:S05]  /*1cd0*/  BRA.U UP0, `(.L_x_31) ;  /* 0xfffffffd00487547 */ /* 0x010fea000b83ffff */
.L_x_25:
[----:B------:R-:W-:Y:S01]  /*1ce0*/  ULEA UR4, UR5, UR7, 0x3 ;  /* 0x0000000705047291 */ /* 0x000fe2000f8e18ff */
[----:B--2---:R-:W-:Y:S01]  /*1cf0*/  SHF.L.U32 R0, R12, 0x1f, RZ ;  /* 0x0000001f0c007819 */ /* 0x004fe200000006ff */
[----:B------:R-:W-:Y:S01]  /*1d00*/  @!P1 SYNCS.ARRIVE.TRANS64.A1T0 RZ, [UR7+0x88], RZ ;  /* 0x000088ffffff99a7 */ /* 0x000fe20008100007 */
[----:B------:R-:W-:-:S06]  /*1d10*/  UISETP.GT.AND UP0, UPT, UR42, UR41, UPT ;  /* 0x000000292a00728c */ /* 0x000fcc000bf04270 */
[----:B-1-3--:R1:W2:Y:S03]  /*1d20*/  SYNCS.PHASECHK.TRANS64.TRYWAIT P0, [UR4+0x20], R0 ;  /* 0x00002000ff0075a7 */ /* 0x00a2a60008001104 */
[----:B------:R-:W-:Y:S05]  /*1d30*/  BRA.U !UP0, `(.L_x_32) ;  /* 0x0000000108bc7547 */ /* 0x000fea000b800000 */
[----:B------:R-:W-:Y:S01]  /*1d40*/  UIADD3 UR25, UPT, UPT, UR43, UR13, URZ ;  /* 0x0000000d2b197290 */ /* 0x000fe2000fffe0ff */
[----:B------:R-:W-:-:S11]  /*1d50*/  UMOV UR4, UR5 ;  /* 0x0000000500047c82 */ /* 0x000fd60008000000 */
.L_x_38:
[----:B------:R-:W-:Y:S01]  /*1d60*/  ULEA UR17, UR4, UR7, 0x3 ;  /* 0x0000000704117291 */ /* 0x000fe2000f8e18ff */
[----:B--2---:R-:W-:Y:S01]  /*1d70*/  @!P3 MOV R2, 0xa000 ;  /* 0x0000a0000002b802 */ /* 0x004fe20000000f00 */
[----:B--2-4-:R-:W-:Y:S10]  /*1d80*/  @P0 BRA `(.L_x_33) ;  /* 0x00000000000c0947 */ /* 0x014ff40003800000 */
[----:B------:R-:W-:-:S04]  /*1d90*/  SHF.L.U32 R3, R12, 0x1f, RZ ;  /* 0x0000001f0c037819 */ /* 0x000fc800000006ff */
[----:B------:R-:W2:Y:S02]  /*1da0*/  SYNCS.PHASECHK.TRANS64.TRYWAIT P0, [UR17+0x20], R3 ;  /* 0x00002003ff0075a7 */ /* 0x000ea40008001111 */
[----:B--2---:R-:W-:Y:S05]  /*1db0*/  @!P0 BRA `(.L_x_34) ;  /* 0x0000009800748947 */ /* 0x004fea0003800000 */
.L_x_33:
[----:B------:R2:W-:Y:S01]  /*1dc0*/  @!P3 SYNCS.ARRIVE.TRANS64 RZ, [UR17], R2 ;  /* 0x00000002ffffb9a7 */ /* 0x0005e20008000011 */
[----:B------:R-:W-:-:S04]  /*1dd0*/  ULOP3.LUT UR5, UR24, 0x2, URZ, 0xfc, !UPT ;  /* 0x0000000218057892 */ /* 0x000fc8000f8efcff */
[----:B------:R-:W-:-:S09]  /*1de0*/  UISETP.NE.AND UP0, UPT, UR5, 0x2, UPT ;  /* 0x000000020500788c */ /* 0x000fd2000bf05270 */
[----:B------:R-:W-:Y:S05]  /*1df0*/  BRA.U UP0, `(.L_x_35) ;  /* 0x0000000100047547 */ /* 0x000fea000b800000 */
[----:B------:R-:W-:Y:S05]  /*1e00*/  BPT.TRAP 0x1 ;  /* 0x000000040000795c */ /* 0x000fea0000300000 */
.L_x_35:
[----:B------:R-:W-:Y:S04]  /*1e10*/  BSSY.RECONVERGENT B0, `(.L_x_36) ;  /* 0x0000003000007945 */ /* 0x000fe80003800200 */
[----:B------:R-:W-:Y:S05]  /*1e20*/  @P2 BRA `(.L_x_37) ;  /* 0x0000000000042947 */ /* 0x000fea0003800000 */
[----:B------:R-:W-:Y:S05]  /*1e30*/  BPT.TRAP 0x1 ;  /* 0x000000040000795c */ /* 0x000fea0000300000 */
.L_x_37:
[----:B------:R-:W-:Y:S05]  /*1e40*/  BSYNC.RECONVERGENT B0 ;  /* 0x0000000000007941 */ /* 0x000fea0003800200 */
.L_x_36:
[----:B------:R-:W-:Y:S02]  /*1e50*/  UIADD3 UR5, UPT, UPT, UR4, 0x1, URZ ;  /* 0x0000000104057890 */ /* 0x000fe4000fffe0ff */
[----:B------:R-:W-:Y:S02]  /*1e60*/  UIADD3 UR14, UP1, UPT, UR26, 0x80, URZ ;  /* 0x000000801a0e7890 */ /* 0x000fe4000ff3e0ff */
[----:B------:R-:W-:Y:S02]  /*1e70*/  UISETP.NE.AND UP0, UPT, UR5, 0x4, UPT ;  /* 0x000000040500788c */ /* 0x000fe4000bf05270 */
[----:B------:R-:W-:Y:S02]  /*1e80*/  USHF.L.U32 UR18, UR13, 0x5, URZ ;  /* 0x000000050d127899 */ /* 0x000fe400080006ff */
[----:B------:R-:W-:Y:S02]  /*1e90*/  USEL UR8, URZ, 0x1, UP0 ;  /* 0x00000001ff087887 */ /* 0x000fe40008000000 */
[----:B------:R-:W-:-:S02]  /*1ea0*/  USEL UR5, UR5, URZ, UP0 ;  /* 0x000000ff05057287 */ /* 0x000fc40008000000 */
[----:B------:R-:W-:Y:S02]  /*1eb0*/  UIADD3 UR22, UP0, UPT, UR26, 0x180, URZ ;  /* 0x000001801a167890 */ /* 0x000fe4000ff1e0ff */
[----:B------:R-:W-:Y:S01]  /*1ec0*/  LOP3.LUT R12, R12, UR8, RZ, 0x3c, !PT ;  /* 0x000000080c0c7c12 */ /* 0x000fe2000f8e3cff */
[----:B------:R-:W-:Y:S02]  /*1ed0*/  ULEA UR6, UR5, UR7, 0x3 ;  /* 0x0000000705067291 */ /* 0x000fe4000f8e18ff */
[----:B------:R-:W-:Y:S01]  /*1ee0*/  ULEA UR8, UR4, UR7, 0xf ;  /* 0x0000000704087291 */ /* 0x000fe2000f8e78ff */
[----:B-1----:R-:W-:Y:S01]  /*1ef0*/  SHF.L.U32 R0, R12, 0x1f, RZ ;  /* 0x0000001f0c007819 */ /* 0x002fe200000006ff */
[----:B------:R-:W-:Y:S02]  /*1f00*/  ULEA UR16, UR4, UR29, 0xd ;  /* 0x0000001d04107291 */ /* 0x000fe4000f8e68ff */
[----:B------:R-:W-:Y:S02]  /*1f10*/  UIADD3.X UR15, UPT, UPT, URZ, UR27, URZ, UP1, !UPT ;  /* 0x0000001bff0f7290 */ /* 0x000fe40008ffe4ff */
[----:B------:R-:W-:Y:S01]  /*1f20*/  UIADD3 UR8, UPT, UPT, UR8, 0x10800, URZ ;  /* 0x0001080008087890 */ /* 0x000fe2000fffe0ff */
[----:B------:R3:W4:Y:S01]  /*1f30*/  SYNCS.PHASECHK.TRANS64.TRYWAIT P0, [UR6+0x20], R0 ;  /* 0x00002000ff0075a7 */ /* 0x0007220008001106 */
[----:B------:R-:W-:Y:S01]  /*1f40*/  UIADD3.X UR23, UPT, UPT, URZ, UR27, URZ, UP0, !UPT ;  /* 0x0000001bff177290 */ /* 0x000fe200087fe4ff */
[----:B------:R-:W-:Y:S01]  /*1f50*/  UMOV UR6, 0x30000 ;  /* 0x0003000000067882 */ /* 0x000fe20000000000 */
[----:B------:R-:W-:Y:S01]  /*1f60*/  UMOV UR30, 0x0 ;  /* 0x00000000001e7882 */ /* 0x000fe20000000000 */
[----:B------:R-:W-:Y:S01]  /*1f70*/  UMOV UR31, 0x10000000 ;  /* 0x10000000001f7882 */ /* 0x000fe20000000000 */
[----:B------:R-:W-:Y:S01]  /*1f80*/  UMOV UR19, UR35 ;  /* 0x0000002300137c82 */ /* 0x000fe20008000000 */
[----:B------:R-:W-:Y:S01]  /*1f90*/  UMOV UR20, UR36 ;  /* 0x0000002400147c82 */ /* 0x000fe20008000000 */
[----:B------:R-:W-:Y:S01]  /*1fa0*/  UMOV UR12, UR36 ;  /* 0x00000024000c7c82 */ /* 0x000fe20008000000 */
[----:B------:R-:W-:Y:S01]  /*1fb0*/  UMOV UR9, UR17 ;  /* 0x0000001100097c82 */ /* 0x000fe20008000000 */
[----:B------:R-:W-:Y:S01]  /*1fc0*/  UMOV UR10, UR18 ;  /* 0x00000012000a7c82 */ /* 0x000fe20008000000 */
[----:B------:R3:W-:Y:S01]  /*1fd0*/  UTMALDG.3D.MULTICAST [UR16], [UR14], UR6, desc[UR30] ;  /* 0x00001e100e0073b4 */ /* 0x0007e20008011806 */
[----:B------:R-:W-:Y:S01]  /*1fe0*/  UIADD3 UR13, UPT, UPT, UR13, 0x1, URZ ;  /* 0x000000010d0d7890 */ /* 0x000fe2000fffe0ff */
[----:B------:R-:W-:-:S03]  /*1ff0*/  UMOV UR4, UR5 ;  /* 0x0000000500047c82 */ /* 0x000fc60008000000 */
[----:B------:R-:W-:Y:S01]  /*2000*/  UISETP.NE.AND UP0, UPT, UR13, UR25, UPT ;  /* 0x000000190d00728c */ /* 0x000fe2000bf05270 */
[----:B------:R3:W-:Y:S08]  /*2010*/  UTMALDG.3D [UR8], [UR22], desc[UR30] ;  /* 0x00001e08160075b4 */ /* 0x0007f00008011000 */
[----:B---3--:R-:W-:Y:S05]  /*2020*/  BRA.U UP0, `(.L_x_38) ;  /* 0xfffffffd004c7547 */ /* 0x008fea000b83ffff */
.L_x_32:
[C---:B------:R-:W-:Y:S01]  /*2030*/  LEA R3, R11.reuse, UR7, 0x3 ;  /* 0x000000070b037c11 */ /* 0x040fe2000f8e18ff */
[----:B------:R-:W-:Y:S01]  /*2040*/  NOP ;  /* 0x0000000000007918 */ /* 0x000fe20000000000 */
[----:B-1----:R-:W-:Y:S02]  /*2050*/  SHF.L.U32 R0, R10, 0x1f, RZ ;  /* 0x0000001f0a007819 */ /* 0x002fe400000006ff */
[----:B------:R-:W-:Y:S02]  /*2060*/  LEA R5, R11, UR7, 0x4 ;  /* 0x000000070b057c11 */ /* 0x000fe4000f8e20ff */
[----:B--2-4-:R-:W1:Y:S02]  /*2070*/  SYNCS.PHASECHK.TRANS64.TRYWAIT P0, [R3+URZ+0x90], R0 ;  /* 0x00009000030075a7 */ /* 0x014e6400080011ff */
[----:B-1----:R-:W-:Y:S05]  /*2080*/  @!P0 BRA `(.L_x_39) ;  /* 0x0000009400d88947 */ /* 0x002fea0003800000 */
.L_x_177:
[----:B------:R-:W2:Y:S01]  /*2090*/  LDS.128 R4, [R5+0x120] ;  /* 0x0001200005047984 */ /* 0x000ea20000000c00 */
[----:B------:R-:W-:Y:S01]  /*20a0*/  UISETP.GE.AND UP0, UPT, UR45, 0x1, UPT ;  /* 0x000000012d00788c */ /* 0x000fe2000bf06270 */
[----:B------:R-:W-:Y:S01]  /*20b0*/  @!PT LDS RZ, [RZ] ;  /* 0x00000000fffff984 */ /* 0x000fe20000000800 */
[----:B------:R-:W-:Y:S01]  /*20c0*/  @!PT LDS RZ, [RZ] ;  /* 0x00000000fffff984 */ /* 0x000fe20000000800 */
[----:B------:R-:W-:Y:S01]  /*20d0*/  @!PT LDS RZ, [RZ] ;  /* 0x00000000fffff984 */ /* 0x000fe20000000800 */
[----:B------:R-:W-:Y:S01]  /*20e0*/  @!PT LDS RZ, [RZ] ;  /* 0x00000000fffff984 */ /* 0x000fe20000000800 */
[----:B------:R3:W-:Y:S06]  /*20f0*/  MEMBAR.ALL.CTA ;  /* 0x0000000000007992 */ /* 0x0007ec0000008000 */
[----:B---3--:R-:W3:Y:S01]  /*2100*/  FENCE.VIEW.ASYNC.S ;  /* 0x00000000000073c6 */ /* 0x008ee20000000000 */
[----:B--2---:R-:W-:-:S13]  /*2110*/  LOP3.LUT P0, RZ, R6, 0x1, RZ, 0xc0, !PT ;  /* 0x0000000106ff7812 */ /* 0x004fda000780c0ff */
[----:B---3--:R-:W-:Y:S01]  /*2120*/  VOTEU.ANY UP1, P0 ;  /* 0x0000000000ff7886 */ /* 0x008fe20000020100 */
[----:B------:R-:W-:-:S13]  /*2130*/  PLOP3.LUT P0, PT, PT, PT, UP1, 0x80, 0x8 ;  /* 0x000000000008781c */ /* 0x000fda0003f0f018 */
[----:B-1----:R-:W-:Y:S02]  /*2140*/  @P0 LOP3.LUT R0, R5, 0xffff, RZ, 0xc0, !PT ;  /* 0x0000ffff05000812 */ /* 0x002fe400078ec0ff */
[----:B------:R-:W-:Y:S02]  /*2150*/  @P0 MOV R2, R4 ;  /* 0x0000000400020202 */ /* 0x000fe40000000f00 */
[----:B------:R-:W-:Y:S01]  /*2160*/  @P0 R2UR UR6, R0 ;  /* 0x00000000000602ca */ /* 0x000fe200000e0000 */
[----:B------:R-:W-:Y:S01]  /*2170*/  VIADD R0, R3, 0xa0 ;  /* 0x000000a003007836 */ /* 0x000fe20000000000 */
[----:B------:R-:W-:Y:S02]  /*2180*/  @P0 SHF.R.U32.HI R4, RZ, 0x10, R5 ;  /* 0x00000010ff040819 */ /* 0x000fe40000011605 */
[----:B------:R-:W-:Y:S02]  /*2190*/  @P0 R2UR UR8, R2 ;  /* 0x00000000020802ca */ /* 0x000fe400000e0000 */
[----:B------:R-:W-:-:S02]  /*21a0*/  PRMT R0, RZ, 0x654, R0 ;  /* 0x00000654ff007816 */ /* 0x000fc40000000000 */
[----:B------:R-:W-:Y:S02]  /*21b0*/  @P0 R2UR UR4, R4 ;  /* 0x00000000040402ca */ /* 0x000fe400000e0000 */
[----:B------:R1:W-:Y:S03]  /*21c0*/  SYNCS.ARRIVE.TRANS64.RED.A1T0 RZ, [R0+URZ], RZ ;  /* 0x000000ff00ff79a7 */ /* 0x0003e600081004ff */
[----:B------:R-:W-:-:S04]  /*21d0*/  @UP1 UMOV UR37, UR6 ;  /* 0x0000000600251c82 */ /* 0x000fc80008000000 */
[----:B------:R-:W-:-:S04]  /*21e0*/  @UP1 UMOV UR38, UR8 ;  /* 0x0000000800261c82 */ /* 0x000fc80008000000 */
[----:B------:R-:W-:Y:S01]  /*21f0*/  @UP1 UMOV UR36, UR4 ;  /* 0x0000000400241c82 */ /* 0x000fe20008000000 */
[----:B------:R-:W-:Y:S05]  /*2200*/  BRA.U !UP0, `(.L_x_40) ;  /* 0x0000000108d47547 */ /* 0x000fea000b800000 */
[----:B------:R-:W2:Y:S01]  /*2210*/  LDCU.128 UR12, c[0x0][0xb10] ;  /* 0x00016200ff0c77ac */ /* 0x000ea20008000c00 */
[----:B------:R-:W3:Y:S01]  /*2220*/  LDCU UR25, c[0x0][0xb20] ;  /* 0x00016400ff1977ac */ /* 0x000ee20008000800 */
[----:B------:R-:W4:Y:S01]  /*2230*/  LDCU UR20, c[0x0][0xb0c] ;  /* 0x00016180ff1477ac */ /* 0x000f220008000800 */
[----:B------:R-:W1:Y:S01]  /*2240*/  LDCU.64 UR10, c[0x0][0xb28] ;  /* 0x00016500ff0a77ac */ /* 0x000e620008000a00 */
[----:B------:R-:W-:Y:S02]  /*2250*/  UISETP.NE.AND UP3, UPT, UR45, 0x1, UPT ;  /* 0x000000012d00788c */ /* 0x000fe4000bf65270 */
[----:B--2---:R-:W-:Y:S02]  /*2260*/  UIMAD.WIDE.U32 UR16, UR39, UR15, URZ ;  /* 0x0000000f271072a5 */ /* 0x004fe4000f8e00ff */
[----:B------:R-:W-:Y:S02]  /*2270*/  UIMAD.WIDE.U32 UR8, UR40, UR12, URZ ;  /* 0x0000000c280872a5 */ /* 0x000fe4000f8e00ff */
[----:B------:R-:W-:-:S02]  /*2280*/  UISETP.NE.AND UP0, UPT, UR14, 0x1, UPT ;  /* 0x000000010e00788c */ /* 0x000fc4000bf05270 */
[----:B------:R-:W-:Y:S01]  /*2290*/  UIMAD.WIDE.U32 UR22, UR37, UR15, URZ ;  /* 0x0000000f251672a5 */ /* 0x000fe2000f8e00ff */
[----:B------:R-:W-:Y:S02]  /*22a0*/  UMOV UR16, UR17 ;  /* 0x0000001100107c82 */ /* 0x000fe40008000000 */
[----:B------:R-:W-:Y:S01]  /*22b0*/  UMOV UR8, UR9 ;  /* 0x0000000900087c82 */ /* 0x000fe20008000000 */
[----:B---3--:R-:W-:Y:S02]  /*22c0*/  USHF.R.U32.HI UR16, URZ, UR25, UR16 ;  /* 0x00000019ff107299 */ /* 0x008fe40008011610 */
[----:B----4-:R-:W-:Y:S02]  /*22d0*/  UISETP.NE.AND UP2, UPT, UR20, 0x1, UPT ;  /* 0x000000011400788c */ /* 0x010fe4000bf45270 */
[----:B------:R-:W-:Y:S02]  /*22e0*/  USHF.R.U32.HI UR8, URZ, UR13, UR8 ;  /* 0x0000000dff087299 */ /* 0x000fe40008011608 */
[----:B------:R-:W-:-:S02]  /*22f0*/  USEL UR6, UR39, UR16, !UP0 ;  /* 0x0000001027067287 */ /* 0x000fc4000c000000 */
[----:B------:R-:W-:Y:S02]  /*2300*/  USEL UR8, UR40, UR8, !UP2 ;  /* 0x0000000828087287 */ /* 0x000fe4000d000000 */
[----:B-1----:R-:W-:Y:S01]  /*2310*/  UIMAD.WIDE.U32 UR16, UR6, UR10, URZ ;  /* 0x0000000a061072a5 */ /* 0x002fe2000f8e00ff */
[----:B------:R-:W-:Y:S01]  /*2320*/  UMOV UR4, UR23 ;  /* 0x0000001700047c82 */ /* 0x000fe20008000000 */
[----:B------:R-:W-:Y:S02]  /*2330*/  UIMAD.WIDE.U32 UR18, UR38, UR12, URZ ;  /* 0x0000000c261272a5 */ /* 0x000fe4000f8e00ff */
[----:B------:R-:W-:-:S03]  /*2340*/  UIMAD.WIDE.U32 UR22, UR8, UR10, URZ ;  /* 0x0000000a081672a5 */ /* 0x000fc6000f8e00ff */
[----:B------:R-:W-:Y:S01]  /*2350*/  UMOV UR16, UR17 ;  /* 0x0000001100107c82 */ /* 0x000fe20008000000 */
[----:B------:R-:W-:Y:S02]  /*2360*/  USHF.R.U32.HI UR4, URZ, UR25, UR4 ;  /* 0x00000019ff047299 */ /* 0x000fe40008011604 */
[----:B------:R-:W-:Y:S01]  /*2370*/  @UP3 USHF.R.U32.HI UR6, URZ, UR11, UR16 ;  /* 0x0000000bff063299 */ /* 0x000fe20008011610 */
[----:B------:R-:W-:Y:S01]  /*2380*/  UMOV UR18, UR19 ;  /* 0x0000001300127c82 */ /* 0x000fe20008000000 */
[----:B------:R-:W-:Y:S01]  /*2390*/  UMOV UR22, UR23 ;  /* 0x0000001700167c82 */ /* 0x000fe20008000000 */
[----:B------:R-:W-:Y:S02]  /*23a0*/  USHF.R.U32.HI UR13, URZ, UR13, UR18 ;  /* 0x0000000dff0d7299 */ /* 0x000fe40008011612 */
[----:B------:R-:W-:Y:S02]  /*23b0*/  USEL UR4, UR37, UR4, !UP0 ;  /* 0x0000000425047287 */ /* 0x000fe4000c000000 */
[----:B------:R-:W-:-:S02]  /*23c0*/  @UP3 USHF.R.U32.HI UR8, URZ, UR11, UR22 ;  /* 0x0000000bff083299 */ /* 0x000fc40008011616 */
[----:B------:R-:W-:Y:S02]  /*23d0*/  UIMAD UR9, UR45, UR6, URZ ;  /* 0x000000062d0972a4 */ /* 0x000fe4000f8e02ff */
[----:B------:R-:W-:Y:S02]  /*23e0*/  USEL UR6, UR38, UR13, !UP2 ;  /* 0x0000000d26067287 */ /* 0x000fe4000d000000 */
[----:B------:R-:W-:Y:S02]  /*23f0*/  UIMAD UR12, UR45, UR8, URZ ;  /* 0x000000082d0c72a4 */ /* 0x000fe4000f8e02ff */
[----:B------:R-:W-:Y:S02]  /*2400*/  UISETP.GE.AND UP0, UPT, UR4, UR9, UPT ;  /* 0x000000090400728c */ /* 0x000fe4000bf06270 */
[----:B------:R-:W-:Y:S02]  /*2410*/  UIMAD.WIDE.U32 UR16, UR4, UR10, URZ ;  /* 0x0000000a041072a5 */ /* 0x000fe4000f8e00ff */
[----:B------:R-:W-:-:S02]  /*2420*/  UISETP.GE.OR UP0, UPT, UR6, UR12, UP0 ;  /* 0x0000000c0600728c */ /* 0x000fc40008706670 */
        /* <DEDUP_REMOVED lines=19> */
.L_x_40:
[----:B------:R-:W2:Y:S02]  /*2560*/  LDCU UR4, c[0x0][0xb30] ;  /* 0x00016600ff0477ac */ /* 0x000ea40008000800 */
[----:B--2---:R-:W-:-:S09]  /*2570*/  UISETP.NE.AND UP0, UPT, UR4, 0x1, UPT ;  /* 0x000000010400788c */ /* 0x004fd2000bf05270 */
[----:B------:R-:W-:Y:S05]  /*2580*/  BRA.U UP0, `(.L_x_41) ;  /* 0x0000000100447547 */ /* 0x000fea000b800000 */
[----:B------:R-:W2:Y:S01]  /*2590*/  LDCU.128 UR12, c[0x0][0xb10] ;  /* 0x00016200ff0c77ac */ /* 0x000ea20008000c00 */
[----:B------:R-:W3:Y:S01]  /*25a0*/  LDCU UR16, c[0x0][0xb0c] ;  /* 0x00016180ff1077ac */ /* 0x000ee20008000800 */
[----:B------:R-:W4:Y:S01]  /*25b0*/  LDCU UR17, c[0x0][0xb20] ;  /* 0x00016400ff1177ac */ /* 0x000f220008000800 */
[----:B--2---:R-:W-:Y:S02]  /*25c0*/  UIMAD.WIDE.U32 UR10, UR38, UR12, URZ ;  /* 0x0000000c260a72a5 */ /* 0x004fe4000f8e00ff */
[----:B------:R-:W-:Y:S02]  /*25d0*/  UIMAD.WIDE.U32 UR8, UR37, UR15, URZ ;  /* 0x0000000f250872a5 */ /* 0x000fe4000f8e00ff */
[----:B---3--:R-:W-:Y:S02]  /*25e0*/  UISETP.NE.AND UP2, UPT, UR16, 0x1, UPT ;  /* 0x000000011000788c */ /* 0x008fe4000bf45270 */
[----:B------:R-:W-:Y:S01]  /*25f0*/  UISETP.NE.AND UP0, UPT, UR14, 0x1, UPT ;  /* 0x000000010e00788c */ /* 0x000fe2000bf05270 */
[----:B------:R-:W-:-:S02]  /*2600*/  UMOV UR6, UR11 ;  /* 0x0000000b00067c82 */ /* 0x000fc40008000000 */
[----:B------:R-:W-:Y:S01]  /*2610*/  UMOV UR4, UR9 ;  /* 0x0000000900047c82 */ /* 0x000fe20008000000 */
[----:B------:R-:W-:Y:S02]  /*2620*/  USHF.R.U32.HI UR6, URZ, UR13, UR6 ;  /* 0x0000000dff067299 */ /* 0x000fe40008011606 */
[----:B----4-:R-:W-:Y:S02]  /*2630*/  USHF.R.U32.HI UR4, URZ, UR17, UR4 ;  /* 0x00000011ff047299 */ /* 0x010fe40008011604 */
[----:B------:R-:W-:Y:S02]  /*2640*/  USEL UR6, UR38, UR6, !UP2 ;  /* 0x0000000626067287 */ /* 0x000fe4000d000000 */
[----:B------:R-:W-:-:S04]  /*2650*/  USEL UR4, UR37, UR4, !UP0 ;  /* 0x0000000425047287 */ /* 0x000fc8000c000000 */
[----:B------:R-:W-:Y:S02]  /*2660*/  UIADD3 UR8, UPT, UPT, UR6, -UR4, URZ ;  /* 0x8000000406087290 */ /* 0x000fe4000fffe0ff */
[----:B------:R-:W-:Y:S02]  /*2670*/  UIADD3 UR4, UPT, UPT, -UR6, UR4, URZ ;  /* 0x0000000406047290 */ /* 0x000fe4000fffe1ff */
[----:B------:R-:W-:Y:S02]  /*2680*/  UIMAD UR37, UR8, UR14, UR37 ;  /* 0x0000000e082572a4 */ /* 0x000fe4000f8e0225 */
[----:B------:R-:W-:-:S12]  /*2690*/  UIMAD UR38, UR4, UR16, UR38 ;  /* 0x00000010042672a4 */ /* 0x000fd8000f8e0226 */
.L_x_41:
[----:B------:R-:W-:Y:S01]  /*26a0*/  VIADD R11, R11, 0x1 ;  /* 0x000000010b0b7836 */ /* 0x000fe20000000000 */
[----:B------:R-:W-:Y:S02]  /*26b0*/  R2UR UR6, R66 ;  /* 0x00000000420672ca */ /* 0x000fe400000e0000 */
[----:B------:R-:W-:Y:S02]  /*26c0*/  R2UR UR4, R65 ;  /* 0x00000000410472ca */ /* 0x000fe400000e0000 */
[C---:B------:R-:W-:Y:S02]  /*26d0*/  ISETP.NE.AND P0, PT, R11.reuse, 0x2, PT ;  /* 0x000000020b00780c */ /* 0x040fe40003f05270 */
[----:B------:R-:W-:Y:S02]  /*26e0*/  PLOP3.LUT P1, PT, PT, PT, PT, 0x80, 0x8 ;  /* 0x000000000008781c */ /* 0x000fe40003f2f070 */
[----:B------:R-:W-:Y:S02]  /*26f0*/  SEL R3, RZ, 0x1, P0 ;  /* 0x00000001ff037807 */ /* 0x000fe40000000000 */
[----:B------:R-:W-:-:S02]  /*2700*/  SEL R11, R11, RZ, P0 ;  /* 0x000000ff0b0b7207 */ /* 0x000fc40000000000 */
[----:B------:R-:W-:Y:S01]  /*2710*/  LOP3.LUT R10, R10, R3, RZ, 0x3c, !PT ;  /* 0x000000030a0a7212 */ /* 0x000fe200078e3cff */
[----:B------:R-:W-:Y:S02]  /*2720*/  UIADD3 UR16, UPT, UPT, UR38, UR6, URZ ;  /* 0x0000000626107290 */ /* 0x000fe4000fffe0ff */
[----:B------:R-:W-:Y:S01]  /*2730*/  UIADD3 UR20, UPT, UPT, UR37, UR4, URZ ;  /* 0x0000000425147290 */ /* 0x000fe2000fffe0ff */
[----:B------:R-:W-:Y:S11]  /*2740*/  BRA.U UP1, `(.L_x_42) ;  /* 0xfffffff101507547 */ /* 0x000ff6000b83ffff */
[----:B------:R-:W-:Y:S01]  /*2750*/  UIADD3 UR7, UPT, UPT, UR7, 0x20, URZ ;  /* 0x0000002007077890 */ /* 0x000fe2000fffe0ff */
[----:B------:R-:W-:-:S03]  /*2760*/  SHF.L.U32 R3, R12, 0x1f, RZ ;  /* 0x0000001f0c037819 */ /* 0x000fc600000006ff */
[----:B------:R-:W-:-:S09]  /*2770*/  ULEA UR4, UR5, UR7, 0x3 ;  /* 0x0000000705047291 */ /* 0x000fd2000f8e18ff */
[----:B------:R-:W2:Y:S02]  /*2780*/  SYNCS.PHASECHK.TRANS64.TRYWAIT P0, [UR4], R3 ;  /* 0x00000003ff0075a7 */ /* 0x000ea40008001104 */
[----:B--2---:R-:W-:Y:S05]  /*2790*/  @!P0 BRA `(.L_x_43) ;  /* 0x0000009000288947 */ /* 0x004fea0003800000 */
.L_x_179:
[----:B------:R-:W-:-:S04]  /*27a0*/  UIADD3 UR4, UPT, UPT, UR5, 0x1, URZ ;  /* 0x0000000105047890 */ /* 0x000fc8000fffe0ff */
[----:B------:R-:W-:-:S04]  /*27b0*/  UISETP.NE.AND UP0, UPT, UR4, 0x4, UPT ;  /* 0x000000040400788c */ /* 0x000fc8000bf05270 */
[----:B------:R-:W-:Y:S02]  /*27c0*/  USEL UR6, URZ, 0x1, UP0 ;  /* 0x00000001ff067887 */ /* 0x000fe40008000000 */
[----:B------:R-:W-:-:S04]  /*27d0*/  USEL UR4, UR4, URZ, UP0 ;  /* 0x000000ff04047287 */ /* 0x000fc80008000000 */
[----:B------:R-:W-:Y:S01]  /*27e0*/  ULEA UR5, UR4, UR7, 0x3 ;  /* 0x0000000704057291 */ /* 0x000fe2000f8e18ff */
[----:B------:R-:W-:-:S04]  /*27f0*/  LOP3.LUT R2, R12, UR6, RZ, 0x3c, !PT ;  /* 0x000000060c027c12 */ /* 0x000fc8000f8e3cff */
[----:B-1----:R-:W-:-:S04]  /*2800*/  SHF.L.U32 R3, R2, 0x1f, RZ ;  /* 0x0000001f02037819 */ /* 0x002fc800000006ff */
[----:B------:R-:W1:Y:S02]  /*2810*/  SYNCS.PHASECHK.TRANS64.TRYWAIT P0, [UR5], R3 ;  /* 0x00000003ff0075a7 */ /* 0x000e640008001105 */
[----:B-1----:R-:W-:Y:S05]  /*2820*/  @!P0 BRA `(.L_x_44) ;  /* 0x00000090001c8947 */ /* 0x002fea0003800000 */
.L_x_181:
        /* <DEDUP_REMOVED lines=9> */
.L_x_183:
[----:B------:R-:W-:-:S04]  /*28c0*/  UIADD3 UR4, UPT, UPT, UR4, 0x1, URZ ;  /* 0x0000000104047890 */ /* 0x000fc8000fffe0ff */
[----:B------:R-:W-:-:S04]  /*28d0*/  UISETP.NE.AND UP0, UPT, UR4, 0x4, UPT ;  /* 0x000000040400788c */ /* 0x000fc8000bf05270 */
[----:B------:R-:W-:Y:S02]  /*28e0*/  USEL UR5, URZ, 0x1, UP0 ;  /* 0x00000001ff057887 */ /* 0x000fe40008000000 */
[----:B------:R-:W-:-:S04]  /*28f0*/  USEL UR4, UR4, URZ, UP0 ;  /* 0x000000ff04047287 */ /* 0x000fc80008000000 */
[----:B------:R-:W-:Y:S01]  /*2900*/  ULEA UR4, UR4, UR7, 0x3 ;  /* 0x0000000704047291 */ /* 0x000fe2000f8e18ff */
[----:B-1----:R-:W-:-:S04]  /*2910*/  LOP3.LUT R3, R2, UR5, RZ, 0x3c, !PT ;  /* 0x0000000502037c12 */ /* 0x002fc8000f8e3cff */
[----:B------:R-:W-:Y:S01]  /*2920*/  SHF.L.U32 R3, R3, 0x1f, RZ ;  /* 0x0000001f03037819 */ /* 0x000fe200000006ff */
[----:B------:R-:W-:-:S07]  /*2930*/  IMAD.U32 R0, RZ, RZ, UR4 ;  /* 0x00000004ff007e24 */ /* 0x000fce000f8e00ff */
.L_x_46:
[----:B-1----:R1:W2:Y:S02]  /*2940*/  SYNCS.PHASECHK.TRANS64.TRYWAIT P0, [R0+URZ], R3 ;  /* 0x00000003000075a7 */ /* 0x0022a400080011ff */
[----:B--2---:R-:W-:Y:S05]  /*2950*/  @!P0 NANOSLEEP.SYNCS 0x989680 ;  /* 0x009896800000895d */ /* 0x004fea0003900000 */
[----:B------:R-:W2:Y:S02]  /*2960*/  @!P0 SYNCS.PHASECHK.TRANS64 P0, [R0+URZ], R3 ;  /* 0x00000003000085a7 */ /* 0x000ea400080010ff */
[----:B--2---:R-:W-:Y:S05]  /*2970*/  @P0 EXIT ;  /* 0x000000000000094d */ /* 0x004fea0003800000 */
[----:B------:R-:W-:Y:S05]  /*2980*/  BRA `(.L_x_46) ;  /* 0xfffffffc00ec7947 */ /* 0x000fea000383ffff */
.L_x_22:
[----:B------:R-:W1:Y:S02]  /*2990*/  S2UR UR4, SR_CgaCtaId ;  /* 0x00000000000479c3 */ /* 0x000e640000008800 */
[----:B-1----:R-:W-:-:S04]  /*29a0*/  UISETP.NE.AND UP0, UPT, UR4, URZ, UPT ;  /* 0x000000ff0400728c */ /* 0x002fc8000bf05270 */
[----:B------:R-:W-:-:S09]  /*29b0*/  UISETP.NE.OR UP0, UPT, UR17, 0x1, UP0 ;  /* 0x000000011100788c */ /* 0x000fd20008705670 */
[----:B------:R-:W-:Y:S05]  /*29c0*/  BRA.U UP0, `(.L_x_47) ;  /* 0x00000005004c7547 */ /* 0x000fea000b800000 */
[----:B------:R-:W1:Y:S01]  /*29d0*/  S2UR UR5, SR_CgaCtaId ;  /* 0x00000000000579c3 */ /* 0x000e620000008800 */
[----:B------:R-:W-:Y:S01]  /*29e0*/  UMOV UR4, 0x400 ;  /* 0x0000040000047882 */ /* 0x000fe20000000000 */
[----:B------:R-:W-:Y:S01]  /*29f0*/  ISETP.GE.U32.AND P2, PT, R0, 0x2, PT ;  /* 0x000000020000780c */ /* 0x000fe20003f46070 */
[----:B------:R-:W-:Y:S01]  /*2a00*/  IMAD.MOV.U32 R12, RZ, RZ, 0x1 ;  /* 0x00000001ff0c7424 */ /* 0x000fe200078e00ff */
[----:B------:R-:W-:Y:S02]  /*2a10*/  CS2R R10, SRZ ;  /* 0x00000000000a7805 */ /* 0x000fe4000001ff00 */
[----:B------:R-:W-:Y:S01]  /*2a20*/  CS2R R8, SRZ ;  /* 0x0000000000087805 */ /* 0x000fe2000001ff00 */
[----:B-1----:R-:W-:-:S03]  /*2a30*/  ULEA UR6, UR5, UR4, 0x18 ;  /* 0x0000000405067291 */ /* 0x002fc6000f8ec0ff */
[----:B------:R-:W-:-:S09]  /*2a40*/  UMOV UR5, URZ ;  /* 0x000000ff00057c82 */ /* 0x000fd20008000000 */
.L_x_51:
[----:B------:R-:W-:Y:S02]  /*2a50*/  LEA R2, R8, UR6, 0x3 ;  /* 0x0000000608027c11 */ /* 0x000fe4000f8e18ff */
[----:B------:R-:W-:-:S03]  /*2a60*/  SHF.L.U32 R5, R9, 0x1f, RZ ;  /* 0x0000001f09057819 */ /* 0x000fc600000006ff */
[----:B------:R-:W-:Y:S01]  /*2a70*/  VIADD R4, R2, 0x100 ;  /* 0x0000010002047836 */ /* 0x000fe20000000000 */
[----:B------:R-:W1:Y:S02]  /*2a80*/  SYNCS.PHASECHK.TRANS64.TRYWAIT P0, [R2+URZ+0xf0], R5 ;  /* 0x0000f005020075a7 */ /* 0x000e6400080011ff */
[----:B-1----:R-:W-:Y:S05]  /*2a90*/  @!P0 BRA `(.L_x_48) ;  /* 0x0000008c00b08947 */ /* 0x002fea0003800000 */
.L_x_184:
[----:B------:R-:W-:Y:S01]  /*2aa0*/  ULEA UR4, UR5, UR6, 0x3 ;  /* 0x0000000605047291 */ /* 0x000fe2000f8e18ff */
[----:B------:R-:W-:Y:S02]  /*2ab0*/  PRMT R4, RZ, 0x654, R4 ;  /* 0x00000654ff047816 */ /* 0x000fe40000000004 */
[----:B-1----:R-:W-:Y:S01]  /*2ac0*/  SHF.L.U32 R5, R12, 0x1f, RZ ;  /* 0x0000001f0c057819 */ /* 0x002fe200000006ff */
[----:B------:R-:W-:Y:S01]  /*2ad0*/  UIADD3 UR7, UPT, UPT, UR4, 0x90, URZ ;  /* 0x0000009004077890 */ /* 0x000fe2000fffe0ff */
[----:B------:R1:W-:Y:S05]  /*2ae0*/  SYNCS.ARRIVE.TRANS64.RED.A1T0 RZ, [R4+URZ], RZ ;  /* 0x000000ff04ff79a7 */ /* 0x0003ea00081004ff */
[----:B------:R-:W-:Y:S01]  /*2af0*/  IMAD.U32 R7, RZ, RZ, UR7 ;  /* 0x00000007ff077e24 */ /* 0x000fe2000f8e00ff */
[----:B------:R-:W2:Y:S04]  /*2b00*/  SYNCS.PHASECHK.TRANS64.TRYWAIT P0, [UR4+0xa0], R5 ;  /* 0x0000a005ff0075a7 */ /* 0x000ea80008001104 */
[----:B------:R-:W-:Y:S01]  /*2b10*/  PRMT R6, R0, 0x654, R7 ;  /* 0x0000065400067816 */ /* 0x000fe20000000007 */
[----:B-1----:R-:W-:Y:S01]  /*2b20*/  @!P2 IMAD.MOV.U32 R4, RZ, RZ, 0x10 ;  /* 0x00000010ff04a424 */ /* 0x002fe200078e00ff */
[----:B--2---:R-:W-:Y:S06]  /*2b30*/  @!P0 BRA `(.L_x_49) ;  /* 0x0000008c009c8947 */ /* 0x004fec0003800000 */
.L_x_186:
[----:B------:R-:W-:Y:S01]  /*2b40*/  ULEA UR8, UR5, UR6, 0x4 ;  /* 0x0000000605087291 */ /* 0x000fe2000f8e20ff */
[----:B------:R-:W-:Y:S01]  /*2b50*/  SEL R3, R6, R3, !P2 ;  /* 0x0000000306037207 */ /* 0x000fe20005000000 */
[----:B------:R-:W-:Y:S01]  /*2b60*/  UIADD3 UR9, UPT, UPT, UR4, 0x90, URZ ;  /* 0x0000009004097890 */ /* 0x000fe2000fffe0ff */
[----:B-1----:R-:W-:Y:S01]  /*2b70*/  LEA R2, R11, UR6, 0x3 ;  /* 0x000000060b027c11 */ /* 0x002fe2000f8e18ff */
[----:B------:R-:W-:Y:S01]  /*2b80*/  UIADD3 UR8, UPT, UPT, UR8, 0x120, URZ ;  /* 0x0000012008087890 */ /* 0x000fe2000fffe0ff */
[----:B------:R-:W-:Y:S01]  /*2b90*/  SHF.L.U32 R5, R10, 0x1f, RZ ;  /* 0x0000001f0a057819 */ /* 0x000fe200000006ff */
[----:B------:R1:W-:Y:S01]  /*2ba0*/  @!P2 SYNCS.ARRIVE.TRANS64.RED RZ, [R3+URZ], R4 ;  /* 0x0000000403ffa9a7 */ /* 0x0003e200080004ff */
[----:B------:R-:W-:Y:S01]  /*2bb0*/  UIADD3 UR4, UPT, UPT, UR5, 0x1, URZ ;  /* 0x0000000105047890 */ /* 0x000fe2000fffe0ff */
[----:B------:R-:W-:-:S03]  /*2bc0*/  VIADD R8, R8, 0x1 ;  /* 0x0000000108087836 */ /* 0x000fc60000000000 */
[----:B------:R-:W-:Y:S02]  /*2bd0*/  UISETP.NE.AND UP0, UPT, UR4, 0x2, UPT ;  /* 0x000000020400788c */ /* 0x000fe4000bf05270 */
[----:B------:R-:W-:Y:S06]  /*2be0*/  UGETNEXTWORKID.BROADCAST [UR8], [UR9] ;  /* 0x00000000080073ca */ /* 0x000fec0008000100 */
[----:B------:R-:W-:Y:S01]  /*2bf0*/  USEL UR7, URZ, 0x1, UP0 ;  /* 0x00000001ff077887 */ /* 0x000fe20008000000 */
[----:B------:R-:W-:Y:S01]  /*2c00*/  ISETP.NE.AND P0, PT, R8, 0x2, PT ;  /* 0x000000020800780c */ /* 0x000fe20003f05270 */
[----:B------:R-:W-:Y:S01]  /*2c10*/  USEL UR5, UR4, URZ, UP0 ;  /* 0x000000ff04057287 */ /* 0x000fe20008000000 */
[----:B------:R-:W2:Y:S03]  /*2c20*/  SYNCS.PHASECHK.TRANS64.TRYWAIT P1, [R2+URZ+0x90], R5 ;  /* 0x00009005020075a7 */ /* 0x000ea600080211ff */
[----:B------:R-:W-:Y:S01]  /*2c30*/  LOP3.LUT R12, R12, UR7, RZ, 0x3c, !PT ;  /* 0x000000070c0c7c12 */ /* 0x000fe2000f8e3cff */
[----:B-12---:R-:W-:Y:S07]  /*2c40*/  @!P1 BRA `(.L_x_50) ;  /* 0x0000008c00709947 */ /* 0x006fee0003800000 */
.L_x_187:
[C---:B------:R-:W-:Y:S01]  /*2c50*/  LEA R4, R11.reuse, UR6, 0x4 ;  /* 0x000000060b047c11 */ /* 0x040fe2000f8e20ff */
[----:B-1----:R-:W-:Y:S01]  /*2c60*/  VIADD R2, R2, 0xa0 ;  /* 0x000000a002027836 */ /* 0x002fe20000000000 */
[----:B------:R-:W-:Y:S01]  /*2c70*/  SEL R8, R8, RZ, P0 ;  /* 0x000000ff08087207 */ /* 0x000fe20000000000 */
[----:B------:R-:W-:-:S03]  /*2c80*/  VIADD R11, R11, 0x1 ;  /* 0x000000010b0b7836 */ /* 0x000fc60000000000 */
[----:B------:R-:W1:Y:S01]  /*2c90*/  LDS.128 R4, [R4+0x120] ;  /* 0x0001200004047984 */ /* 0x000e620000000c00 */
[----:B------:R-:W-:Y:S02]  /*2ca0*/  PRMT R2, RZ, 0x654, R2 ;  /* 0x00000654ff027816 */ /* 0x000fe40000000002 */
[C---:B------:R-:W-:Y:S01]  /*2cb0*/  ISETP.NE.AND P1, PT, R11.reuse, 0x2, PT ;  /* 0x000000020b00780c */ /* 0x040fe20003f25270 */
[----:B------:R-:W-:Y:S01]  /*2cc0*/  @!PT LDS RZ, [RZ] ;  /* 0x00000000fffff984 */ /* 0x000fe20000000800 */
[----:B------:R-:W-:Y:S01]  /*2cd0*/  @!PT LDS RZ, [RZ] ;  /* 0x00000000fffff984 */ /* 0x000fe20000000800 */
[----:B------:R-:W-:Y:S01]  /*2ce0*/  @!PT LDS RZ, [RZ] ;  /* 0x00000000fffff984 */ /* 0x000fe20000000800 */
[----:B------:R-:W-:Y:S01]  /*2cf0*/  @!PT LDS RZ, [RZ] ;  /* 0x00000000fffff984 */ /* 0x000fe20000000800 */
[----:B------:R2:W-:Y:S06]  /*2d00*/  MEMBAR.ALL.CTA ;  /* 0x0000000000007992 */ /* 0x0005ec0000008000 */
[----:B--2---:R-:W2:Y:S01]  /*2d10*/  FENCE.VIEW.ASYNC.S ;  /* 0x00000000000073c6 */ /* 0x004ea20000000000 */
[----:B------:R-:W-:Y:S01]  /*2d20*/  SEL R11, R11, RZ, P1 ;  /* 0x000000ff0b0b7207 */ /* 0x000fe20000800000 */
[----:B--2---:R2:W-:Y:S01]  /*2d30*/  SYNCS.ARRIVE.TRANS64.RED.A1T0 RZ, [R2+URZ], RZ ;  /* 0x000000ff02ff79a7 */ /* 0x0045e200081004ff */
[----:B-1----:R-:W-:-:S02]  /*2d40*/  LOP3.LUT P3, RZ, R6, 0x1, RZ, 0xc0, !PT ;  /* 0x0000000106ff7812 */ /* 0x002fc4000786c0ff */
[----:B------:R-:W-:-:S04]  /*2d50*/  SEL R5, RZ, 0x1, P1 ;  /* 0x00000001ff057807 */ /* 0x000fc80000800000 */
[----:B------:R-:W-:Y:S02]  /*2d60*/  LOP3.LUT R10, R10, R5, RZ, 0x3c, !PT ;  /* 0x000000050a0a7212 */ /* 0x000fe400078e3cff */
[----:B--2---:R-:W-:-:S04]  /*2d70*/  SEL R2, RZ, 0x1, P0 ;  /* 0x00000001ff027807 */ /* 0x004fc80000000000 */
[----:B------:R-:W-:Y:S01]  /*2d80*/  LOP3.LUT R9, R9, R2, RZ, 0x3c, !PT ;  /* 0x0000000209097212 */ /* 0x000fe200078e3cff */
[----:B------:R-:W-:Y:S06]  /*2d90*/  @P3 BRA `(.L_x_51) ;  /* 0xfffffffc002c3947 */ /* 0x000fec000383ffff */
[----:B------:R-:W-:Y:S01]  /*2da0*/  ULEA UR4, UR5, UR6, 0x3 ;  /* 0x0000000605047291 */ /* 0x000fe2000f8e18ff */
[----:B------:R-:W-:-:S08]  /*2db0*/  SHF.L.U32 R3, R12, 0x1f, RZ ;  /* 0x0000001f0c037819 */ /* 0x000fd000000006ff */
[----:B------:R-:W1:Y:S02]  /*2dc0*/  SYNCS.PHASECHK.TRANS64 P0, [UR4+0xa0], R3 ;  /* 0x0000a003ff0075a7 */ /* 0x000e640008001004 */
[----:B-1----:R-:W-:Y:S05]  /*2dd0*/  @P0 BRA `(.L_x_52) ;  /* 0x0000000000080947 */ /* 0x002fea0003800000 */
[----:B------:R-:W1:Y:S02]  /*2de0*/  SYNCS.PHASECHK.TRANS64.TRYWAIT P0, [UR4+0xa0], R3 ;  /* 0x0000a003ff0075a7 */ /* 0x000e640008001104 */
[----:B-1----:R-:W-:Y:S05]  /*2df0*/  @!P0 BRA `(.L_x_53) ;  /* 0x0000008c00188947 */ /* 0x002fea0003800000 */
.L_x_52:
[----:B------:R-:W-:-:S04]  /*2e00*/  UIADD3 UR7, UPT, UPT, UR5, 0x1, URZ ;  /* 0x0000000105077890 */ /* 0x000fc8000fffe0ff */
[----:B------:R-:W-:-:S04]  /*2e10*/  UISETP.NE.AND UP0, UPT, UR7, 0x2, UPT ;  /* 0x000000020700788c */ /* 0x000fc8000bf05270 */
[----:B------:R-:W-:Y:S02]  /*2e20*/  USEL UR8, URZ, 0x1, UP0 ;  /* 0x00000001ff087887 */ /* 0x000fe40008000000 */
[----:B------:R-:W-:-:S04]  /*2e30*/  USEL UR7, UR7, URZ, UP0 ;  /* 0x000000ff07077287 */ /* 0x000fc80008000000 */
[----:B------:R-:W-:Y:S01]  /*2e40*/  ULEA UR7, UR7, UR6, 0x3 ;  /* 0x0000000607077291 */ /* 0x000fe2000f8e18ff */
[----:B-1----:R-:W-:-:S04]  /*2e50*/  LOP3.LUT R3, R12, UR8, RZ, 0x3c, !PT ;  /* 0x000000080c037c12 */ /* 0x002fc8000f8e3cff */
[----:B------:R-:W-:-:S04]  /*2e60*/  SHF.L.U32 R0, R3, 0x1f, RZ ;  /* 0x0000001f03007819 */ /* 0x000fc800000006ff */
[----:B------:R-:W1:Y:S02]  /*2e70*/  SYNCS.PHASECHK.TRANS64 P0, [UR7+0xa0], R0 ;  /* 0x0000a000ff0075a7 */ /* 0x000e640008001007 */
[----:B-1----:R-:W-:Y:S05]  /*2e80*/  @P0 EXIT ;  /* 0x000000000000094d */ /* 0x002fea0003800000 */
[----:B------:R-:W-:Y:S02]  /*2e90*/  SHF.L.U32 R3, R3, 0x1f, RZ ;  /* 0x0000001f03037819 */ /* 0x000fe400000006ff */
[----:B------:R-:W-:-:S07]  /*2ea0*/  MOV R0, UR7 ;  /* 0x0000000700007c02 */ /* 0x000fce0008000f00 */
.L_x_54:
[----:B-1----:R1:W2:Y:S02]  /*2eb0*/  SYNCS.PHASECHK.TRANS64.TRYWAIT P0, [R0+URZ+0xa0], R3 ;  /* 0x0000a003000075a7 */ /* 0x0022a400080011ff */
[----:B--2---:R-:W-:Y:S05]  /*2ec0*/  @!P0 NANOSLEEP.SYNCS 0x989680 ;  /* 0x009896800000895d */ /* 0x004fea0003900000 */
[----:B------:R-:W2:Y:S02]  /*2ed0*/  @!P0 SYNCS.PHASECHK.TRANS64 P0, [R0+URZ+0xa0], R3 ;  /* 0x0000a003000085a7 */ /* 0x000ea400080010ff */
[----:B--2---:R-:W-:Y:S05]  /*2ee0*/  @P0 EXIT ;  /* 0x000000000000094d */ /* 0x004fea0003800000 */
[----:B------:R-:W-:Y:S05]  /*2ef0*/  BRA `(.L_x_54) ;  /* 0xfffffffc00ec7947 */ /* 0x000fea000383ffff */
.L_x_47:
[----:B------:R-:W-:Y:S05]  /*2f00*/  BRA.U UP4, `(.L_x_55) ;  /* 0x0000000d04d87547 */ /* 0x000fea000b800000 */
[----:B------:R-:W1:Y:S01]  /*2f10*/  S2UR UR7, SR_CgaCtaId ;  /* 0x00000000000779c3 */ /* 0x000e620000008800 */
[----:B------:R-:W-:Y:S01]  /*2f20*/  UMOV UR4, 0x40 ;  /* 0x0000004000047882 */ /* 0x000fe20000000000 */
[----:B------:R-:W-:Y:S01]  /*2f30*/  NOP ;  /* 0x0000000000007918 */ /* 0x000fe20000000000 */
[----:B------:R-:W-:Y:S01]  /*2f40*/  UMOV UR6, 0x400 ;  /* 0x0000040000067882 */ /* 0x000fe20000000000 */
[----:B-1----:R-:W-:Y:S02]  /*2f50*/  ULEA UR5, UR7, UR4, 0x18 ;  /* 0x0000000407057291 */ /* 0x002fe4000f8ec0ff */
[----:B------:R-:W-:-:S07]  /*2f60*/  ULEA UR6, UR7, UR6, 0x18 ;  /* 0x0000000607067291 */ /* 0x000fce000f8ec0ff */
[----:B------:R-:W1:Y:S02]  /*2f70*/  LDS.U8 R0, [UR5+0x1c] ;  /* 0x00001c05ff007984 */ /* 0x000e640008000000 */
[----:B-1----:R-:W-:-:S13]  /*2f80*/  ISETP.NE.AND P0, PT, R0, RZ, PT ;  /* 0x000000ff0000720c */ /* 0x002fda0003f05270 */
[----:B------:R-:W-:Y:S05]  /*2f90*/  @P0 BRA `(.L_x_56) ;  /* 0x0000000000580947 */ /* 0x000fea0003800000 */
[----:B------:R-:W-:-:S13]  /*2fa0*/  ELECT P0, URZ, PT ;  /* 0x0000000000ff782f */ /* 0x000fda0003800000 */
[----:B------:R-:W-:Y:S05]  /*2fb0*/  @!P0 BRA `(.L_x_57) ;  /* 0x0000000000608947 */ /* 0x000fea0003800000 */
[----:B------:R-:W-:Y:S01]  /*2fc0*/  UMOV UR4, 0x10 ;  /* 0x0000001000047882 */ /* 0x000fe20000000000 */
[----:B------:R-:W-:Y:S01]  /*2fd0*/  HFMA2 R0, -RZ, RZ, 0, 5.9604644775390625e-08 ;  /* 0x00000001ff007431 */ /* 0x000fe200000001ff */
[----:B------:R-:W-:-:S03]  /*2fe0*/  MOV R3, 0xffff ;  /* 0x0000ffff00037802 */ /* 0x000fc60000000f00 */
[----:B------:R-:W-:Y:S04]  /*2ff0*/  DEPBAR.LE SB1, 0x36 ;  /* 0x00009d800000791a */ /* 0x000fe80000000000 */
[----:B------:R-:W1:Y:S02]  /*3000*/  UTCATOMSWS.FIND_AND_SET.ALIGN UP0, UR4, UR4 ;  /* 0x00000004000475e3 */ /* 0x000e640008000800 */
[----:B-1----:R-:W-:Y:S01]  /*3010*/  MOV R4, UR4 ;  /* 0x0000000400047c02 */ /* 0x002fe20008000f00 */
[----:B------:R-:W-:Y:S06]  /*3020*/  BRA.U UP0, `(.L_x_58) ;  /* 0x0000000100187547 */ /* 0x000fec000b800000 */
.L_x_59:
[----:B------:R-:W-:Y:S05]  /*3030*/  NANOSLEEP 0x64 ;  /* 0x000000640000795d */ /* 0x000fea0003800000 */
[----:B------:R-:W-:-:S05]  /*3040*/  UMOV UR4, 0x10 ;  /* 0x0000001000047882 */ /* 0x000fca0000000000 */
[----:B------:R-:W-:Y:S04]  /*3050*/  DEPBAR.LE SB1, 0x36 ;  /* 0x00009d800000791a */ /* 0x000fe80000000000 */
[----:B------:R-:W1:Y:S02]  /*3060*/  UTCATOMSWS.FIND_AND_SET.ALIGN UP0, UR4, UR4 ;  /* 0x00000004000475e3 */ /* 0x000e640008000800 */
[----:B-1----:R-:W-:Y:S01]  /*3070*/  MOV R4, UR4 ;  /* 0x0000000400047c02 */ /* 0x002fe20008000f00 */
[----:B------:R-:W-:Y:S05]  /*3080*/  BRA.U !UP0, `(.L_x_59) ;  /* 0xfffffffd08e87547 */ /* 0x000fea000b83ffff */
.L_x_58:
[-C--:B------:R-:W-:Y:S02]  /*3090*/  SHF.L.U32 R3, R3, R4.reuse, RZ ;  /* 0x0000000403037219 */ /* 0x080fe400000006ff */
[----:B------:R-:W-:Y:S01]  /*30a0*/  SHF.L.U32 R0, R0, R4, RZ ;  /* 0x0000000400007219 */ /* 0x000fe200000006ff */
[----:B------:R-:W-:Y:S02]  /*30b0*/  IMAD.SHL.U32 R4, R4, 0x20, RZ ;  /* 0x0000002004047824 */ /* 0x000fe400078e00ff */
[----:B------:R1:W-:Y:S04]  /*30c0*/  ATOMS.OR RZ, [UR5+0x14], R3 ;  /* 0x00001403ffff798c */ /* 0x0003e8000b000005 */
[----:B------:R1:W-:Y:S04]  /*30d0*/  ATOMS.OR RZ, [UR5+0x18], R0 ;  /* 0x00001800ffff798c */ /* 0x0003e8000b000005 */
[----:B------:R1:W-:Y:S01]  /*30e0*/  STS [UR6+0x140], R4 ;  /* 0x00014004ff007988 */ /* 0x0003e20008000806 */
[----:B------:R-:W-:Y:S05]  /*30f0*/  BRA `(.L_x_57) ;  /* 0x0000000000107947 */ /* 0x000fea0003800000 */
.L_x_56:
[----:B------:R-:W-:Y:S02]  /*3100*/  MOV R0, 0xffffffff ;  /* 0xffffffff00007802 */ /* 0x000fe40000000f00 */
[----:B------:R-:W-:-:S03]  /*3110*/  MOV R4, 0x3140 ;  /* 0x0000314000047802 */ /* 0x000fc60000000f00 */
[----:B------:R1:W-:Y:S04]  /*3120*/  STS [UR6+0x140], R0 ;  /* 0x00014000ff007988 */ /* 0x0003e80008000806 */
[----:B-1---5:R-:W-:Y:S05]  /*3130*/  CALL.REL.NOINC `($__internal_1_$__cuda_sm10x_tcgen05_guardrail_trap_phase_invalid_during_alloc) ;  /* 0x0000009400107944 */ /* 0x022fea0003c00000 */
.L_x_57:
[----:B------:R-:W-:Y:S05]  /*3140*/  WARPSYNC.ALL ;  /* 0x0000000000007948 */ /* 0x000fea0003800000 */
[----:B------:R-:W2:Y:S01]  /*3150*/  S2UR UR4, SR_CgaCtaId ;  /* 0x00000000000479c3 */ /* 0x000ea20000008800 */
[----:B------:R-:W-:Y:S01]  /*3160*/  UMOV UR26, 0x400 ;  /* 0x00000400001a7882 */ /* 0x000fe20000000000 */
[----:B------:R-:W-:-:S06]  /*3170*/  NOP ;  /* 0x0000000000007918 */ /* 0x000fcc0000000000 */
[----:B------:R-:W-:Y:S06]  /*3180*/  BAR.ARV 0x6, 0xa0 ;  /* 0x0182800000007b1d */ /* 0x000fec0000002000 */
[----:B------:R-:W3:Y:S01]  /*3190*/  LDCU UR5, c[0x0][0x38c] ;  /* 0x00007180ff0577ac */ /* 0x000ee20008000800 */
[----:B------:R-:W-:Y:S01]  /*31a0*/  LOP3.LUT R2, R2, 0xffff, RZ, 0xc0, !PT ;  /* 0x0000ffff02027812 */ /* 0x000fe200078ec0ff */
[----:B------:R-:W-:Y:S01]  /*31b0*/  IMAD.MOV.U32 R11, RZ, RZ, 0x1 ;  /* 0x00000001ff0b7424 */ /* 0x000fe200078e00ff */
[----:B------:R-:W-:Y:S01]  /*31c0*/  CS2R R8, SRZ ;  /* 0x0000000000087805 */ /* 0x000fe2000001ff00 */
[----:B------:R-:W4:Y:S01]  /*31d0*/  LDCU UR7, c[0x0][0x38c] ;  /* 0x00007180ff0777ac */ /* 0x000f220008000800 */
[----:B------:R-:W-:Y:S01]  /*31e0*/  R2UR UR27, R2 ;  /* 0x00000000021b72ca */ /* 0x000fe200000e0000 */
[----:B------:R-:W-:Y:S01]  /*31f0*/  IMAD.MOV.U32 R10, RZ, RZ, RZ ;  /* 0x000000ffff0a7224 */ /* 0x000fe200078e00ff */
[----:B------:R-:W-:Y:S01]  /*3200*/  UMOV UR30, URZ ;  /* 0x000000ff001e7c82 */ /* 0x000fe20008000000 */
[----:B------:R-:W-:Y:S01]  /*3210*/  UMOV UR24, URZ ;  /* 0x000000ff00187c82 */ /* 0x000fe20008000000 */
[----:B--2---:R-:W-:Y:S01]  /*3220*/  ULEA UR26, UR4, UR26, 0x18 ;  /* 0x0000001a041a7291 */ /* 0x004fe2000f8ec0ff */
[----:B------:R-:W-:Y:S01]  /*3230*/  UMOV UR38, 0x0 ;  /* 0x0000000000267882 */ /* 0x000fe20000000000 */
[----:B------:R-:W-:-:S02]  /*3240*/  UMOV UR39, 0x4400910 ;  /* 0x0440091000277882 */ /* 0x000fc40000000000 */
[----:B------:R-:W-:Y:S02]  /*3250*/  UIADD3 UR4, UPT, UPT, UR26, 0x8800, URZ ;  /* 0x000088001a047890 */ /* 0x000fe4000fffe0ff */
[----:B------:R-:W-:Y:S02]  /*3260*/  UIADD3 UR6, UPT, UPT, UR26, 0x10800, URZ ;  /* 0x000108001a067890 */ /* 0x000fe4000fffe0ff */
[----:B---3--:R-:W-:Y:S01]  /*3270*/  UIADD3 UR5, UPT, UPT, UR5, 0x1f, URZ ;  /* 0x0000001f05057890 */ /* 0x008fe2000fffe0ff */
[----:B-1----:R-:W1:Y:S01]  /*3280*/  LDS R0, [UR26+0x140] ;  /* 0x0001401aff007984 */ /* 0x002e620008000800 */
[----:B------:R-:W-:Y:S01]  /*3290*/  UMOV UR36, 0x0 ;  /* 0x0000000000247882 */ /* 0x000fe20000000000 */
[----:B------:R-:W-:Y:S01]  /*32a0*/  UMOV UR37, 0x4400910 ;  /* 0x0440091000257882 */ /* 0x000fe20000000000 */
[----:B------:R-:W-:Y:S02]  /*32b0*/  USHF.R.S32.HI UR40, URZ, 0x1f, UR5 ;  /* 0x0000001fff287899 */ /* 0x000fe40008011405 */
[----:B----4-:R-:W-:-:S02]  /*32c0*/  UISETP.GE.AND UP4, UPT, UR7, 0x1, UPT ;  /* 0x000000010700788c */ /* 0x010fc4000bf86270 */
[----:B------:R-:W-:Y:S02]  /*32d0*/  ULEA.HI UR40, UR40, UR5, URZ, 0x5 ;  /* 0x0000000528287291 */ /* 0x000fe4000f8f28ff */
[----:B------:R-:W-:Y:S02]  /*32e0*/  USHF.R.U32.HI UR5, URZ, 0x4, UR4 ;  /* 0x00000004ff057899 */ /* 0x000fe40008011604 */
[----:B------:R-:W-:Y:S02]  /*32f0*/  USHF.R.S32.HI UR40, URZ, 0x5, UR40 ;  /* 0x00000005ff287899 */ /* 0x000fe40008011428 */
[----:B------:R-:W-:Y:S02]  /*3300*/  USHF.R.U32.HI UR4, URZ, 0x4, UR6 ;  /* 0x00000004ff047899 */ /* 0x000fe40008011606 */
[----:B------:R-:W-:Y:S02]  /*3310*/  UISETP.LT.AND UP0, UPT, UR40, 0x1, UPT ;  /* 0x000000012800788c */ /* 0x000fe4000bf01270 */
[----:B------:R-:W-:-:S02]  /*3320*/  ULOP3.LUT UR5, UR5, 0x3fff, URZ, 0xc0, !UPT ;  /* 0x00003fff05057892 */ /* 0x000fc4000f8ec0ff */
[----:B------:R-:W-:Y:S02]  /*3330*/  ULOP3.LUT UR4, UR4, 0x3fff, URZ, 0xc0, !UPT ;  /* 0x00003fff04047892 */ /* 0x000fe4000f8ec0ff */
[----:B------:R-:W-:Y:S02]  /*3340*/  USEL UR41, UR40, 0x1, !UP0 ;  /* 0x0000000128297887 */ /* 0x000fe4000c000000 */
[----:B------:R-:W-:Y:S02]  /*3350*/  ULOP3.LUT UR28, UR5, 0x10000, URZ, 0xfc, !UPT ;  /* 0x00010000051c7892 */ /* 0x000fe4000f8efcff */
[----:B------:R-:W-:Y:S02]  /*3360*/  ULOP3.LUT UR29, UR4, 0x10000, URZ, 0xfc, !UPT ;  /* 0x00010000041d7892 */ /* 0x000fe4000f8efcff */
[----:B------:R-:W-:Y:S01]  /*3370*/  UIADD3 UR41, UPT, UPT, -UR41, URZ, URZ ;  /* 0x000000ff29297290 */ /* 0x000fe2000fffe1ff */
[----:B------:R-:W-:Y:S01]  /*3380*/  UMOV UR34, 0x0 ;  /* 0x0000000000227882 */ /* 0x000fe20000000000 */
[----:B------:R-:W-:Y:S01]  /*3390*/  UMOV UR35, 0x4400910 ;  /* 0x0440091000237882 */ /* 0x000fe20000000000 */
[----:B------:R-:W-:Y:S01]  /*33a0*/  UMOV UR32, 0x0 ;  /* 0x0000000000207882 */ /* 0x000fe20000000000 */
[----:B------:R-:W-:Y:S01]  /*33b0*/  UMOV UR33, 0x4400910 ;  /* 0x0440091000217882 */ /* 0x000fe20000000000 */
[----:B-1----:R-:W-:-:S15]  /*33c0*/  R2UR UR42, R0 ;  /* 0x00000000002a72ca */ /* 0x002fde00000e0000 */
.L_x_66:
[----:B------:R-:W-:Y:S02]  /*33d0*/  LEA R0, R10, UR26, 0x3 ;  /* 0x0000001a0a007c11 */ /* 0x000fe4000f8e18ff */
[----:B------:R-:W-:Y:S02]  /*33e0*/  SHF.L.U32 R5, R9, 0x1f, RZ ;  /* 0x0000001f09057819 */ /* 0x000fe400000006ff */
[----:B------:R-:W-:Y:S01]  /*33f0*/  PLOP3.LUT P0, PT, PT, PT, UP4, 0x80, 0x8 ;  /* 0x000000000008781c */ /* 0x000fe20003f0f048 */
[----:B------:R-:W-:Y:S01]  /*3400*/  VIADD R3, R0, 0xa0 ;  /* 0x000000a000037836 */ /* 0x000fe20000000000 */
[----:B-1----:R-:W1:Y:S02]  /*3410*/  SYNCS.PHASECHK.TRANS64.TRYWAIT P1, [R0+URZ+0x90], R5 ;  /* 0x00009005000075a7 */ /* 0x002e6400080211ff */
[----:B-1-3--:R-:W-:Y:S09]  /*3420*/  @!P1 BRA `(.L_x_60) ;  /* 0x0000008400a49947 */ /* 0x00aff20003800000 */
.L_x_189:
[----:B------:R-:W-:Y:S01]  /*3430*/  LEA R4, R10, UR26, 0x4 ;  /* 0x0000001a0a047c11 */ /* 0x000fe2000f8e20ff */
[----:B------:R-:W-:Y:S01]  /*3440*/  @UP4 ULEA UR4, UR24, UR26, 0x3 ;  /* 0x0000001a18044291 */ /* 0x000fe2000f8e18ff */
[----:B------:R-:W-:Y:S01]  /*3450*/  PLOP3.LUT P2, PT, PT, PT, PT, 0x80, 0x8 ;  /* 0x000000000008781c */ /* 0x000fe20003f4f070 */
[----:B------:R-:W-:Y:S01]  /*3460*/  ULEA UR31, UR30, UR26, 0x3 ;  /* 0x0000001a1e1f7291 */ /* 0x000fe2000f8e18ff */
[----:B------:R-:W-:Y:S02]  /*3470*/  PRMT R3, RZ, 0x654, R3 ;  /* 0x00000654ff037816 */ /* 0x000fe40000000003 */
[----:B-1----:R-:W1:Y:S01]  /*3480*/  LDS.128 R4, [R4+0x120] ;  /* 0x0001200004047984 */ /* 0x002e620000000c00 */
[----:B------:R-:W-:Y:S02]  /*3490*/  @P0 SHF.L.U32 R2, R8, 0x1f, RZ ;  /* 0x0000001f08020819 */ /* 0x000fe400000006ff */
[----:B------:R-:W-:Y:S01]  /*34a0*/  SHF.L.U32 R0, R11, 0x1f, RZ ;  /* 0x0000001f0b007819 */ /* 0x000fe200000006ff */
[----:B------:R-:W-:Y:S01]  /*34b0*/  @!PT LDS RZ, [RZ] ;  /* 0x00000000fffff984 */ /* 0x000fe20000000800 */
[----:B------:R-:W-:Y:S01]  /*34c0*/  @!PT LDS RZ, [RZ] ;  /* 0x00000000fffff984 */ /* 0x000fe20000000800 */
[----:B------:R-:W-:Y:S01]  /*34d0*/  @!PT LDS RZ, [RZ] ;  /* 0x00000000fffff984 */ /* 0x000fe20000000800 */
[----:B------:R-:W-:Y:S01]  /*34e0*/  @!PT LDS RZ, [RZ] ;  /* 0x00000000fffff984 */ /* 0x000fe20000000800 */
[----:B------:R2:W-:Y:S06]  /*34f0*/  MEMBAR.ALL.CTA ;  /* 0x0000000000007992 */ /* 0x0005ec0000008000 */
[----:B--2---:R-:W2:Y:S02]  /*3500*/  FENCE.VIEW.ASYNC.S ;  /* 0x00000000000073c6 */ /* 0x004ea40000000000 */
[----:B--2---:R2:W-:Y:S01]  /*3510*/  SYNCS.ARRIVE.TRANS64.RED.A1T0 RZ, [R3+URZ], RZ ;  /* 0x000000ff03ff79a7 */ /* 0x0045e200081004ff */
[----:B------:R2:W3:Y:S01]  /*3520*/  @P0 SYNCS.PHASECHK.TRANS64.TRYWAIT P2, [UR4], R2 ;  /* 0x00000002ff0005a7 */ /* 0x0004e20008041104 */
[----:B------:R-:W-:Y:S01]  /*3530*/  ULEA.HI UR4, UR30, UR30, URZ, 0x1 ;  /* 0x0000001e1e047291 */ /* 0x000fe2000f8f08ff */
[----:B-1----:R-:W-:-:S03]  /*3540*/  LOP3.LUT P1, RZ, R6, 0x1, RZ, 0xc0, !PT ;  /* 0x0000000106ff7812 */ /* 0x002fc6000782c0ff */
[----:B------:R-:W-:Y:S02]  /*3550*/  USHF.L.U32 UR11, UR4, 0x7, URZ ;  /* 0x00000007040b7899 */ /* 0x000fe400080006ff */
[----:B------:R-:W-:Y:S02]  /*3560*/  ULOP3.LUT UR4, UR4, 0xffe, URZ, 0xc0, !UPT ;  /* 0x00000ffe04047892 */ /* 0x000fe4000f8ec0ff */
[----:B------:R-:W-:Y:S02]  /*3570*/  ULOP3.LUT UR11, UR11, 0xffffff00, URZ, 0xc0, !UPT ;  /* 0xffffff000b0b7892 */ /* 0x000fe4000f8ec0ff */
[----:B------:R-:W-:Y:S02]  /*3580*/  UIADD3 UR4, UPT, UPT, -UR4, UR30, URZ ;  /* 0x0000001e04047290 */ /* 0x000fe4000fffe1ff */
[----:B------:R-:W-:Y:S01]  /*3590*/  UIADD3 UR11, UPT, UPT, UR42, UR11, URZ ;  /* 0x0000000b2a0b7290 */ /* 0x000fe2000fffe0ff */
[----:B------:R-:W1:Y:S03]  /*35a0*/  SYNCS.PHASECHK.TRANS64.TRYWAIT P0, [UR31+0xd0], R0 ;  /* 0x0000d000ff0075a7 */ /* 0x000e66000800111f */
[----:B------:R-:W-:Y:S01]  /*35b0*/  ULEA UR11, UR4, UR11, 0x14 ;  /* 0x0000000b040b7291 */ /* 0x000fe2000f8ea0ff */
[----:B-123--:R-:W-:Y:S11]  /*35c0*/  @!P0 BRA `(.L_x_61) ;  /* 0x0000008400508947 */ /* 0x00eff60003800000 */
.L_x_191:
[----:B------:R-:W-:Y:S01]  /*35d0*/  IADD3 R10, PT, PT, R10, 0x1, RZ ;  /* 0x000000010a0a7810 */ /* 0x000fe20007ffe0ff */
[----:B------:R-:W-:Y:S06]  /*35e0*/  BRA.U !UP4, `(.L_x_62) ;  /* 0x000000010cc07547 */ /* 0x000fec000b800000 */
[----:B------:R-:W-:Y:S01]  /*35f0*/  UPLOP3.LUT UP2, UPT, UPT, UPT, UPT, 0x40, 0x4 ;  /* 0x000000000004789c */ /* 0x000fe20003f4e870 */
[----:B------:R-:W-:Y:S01]  /*3600*/  UMOV UR23, UR41 ;  /* 0x0000002900177c82 */ /* 0x000fe20008000000 */
[----:B------:R-:W-:Y:S01]  /*3610*/  UMOV UR22, UR40 ;  /* 0x0000002800167c82 */ /* 0x000fe20008000000 */
[----:B------:R-:W-:-:S08]  /*3620*/  UMOV UR10, UR24 ;  /* 0x00000018000a7c82 */ /* 0x000fd00008000000 */
.L_x_65:
[----:B------:R-:W-:Y:S02]  /*3630*/  UIADD3 UR23, UPT, UPT, UR23, 0x1, URZ ;  /* 0x0000000117177890 */ /* 0x000fe4000fffe0ff */
[----:B--2---:R-:W-:Y:S02]  /*3640*/  ULEA UR5, UR10, UR26, 0x3 ;  /* 0x0000001a0a057291 */ /* 0x004fe4000f8e18ff */
[----:B------:R-:W-:Y:S01]  /*3650*/  UISETP.NE.AND UP3, UPT, UR23, URZ, UPT ;  /* 0x000000ff1700728c */ /* 0x000fe2000bf65270 */
[----:B---3--:R-:W-:Y:S10]  /*3660*/  @P2 BRA `(.L_x_63) ;  /* 0x00000000000c2947 */ /* 0x008ff40003800000 */
[----:B-1----:R-:W-:Y:S04]  /*3670*/  SHF.L.U32 R3, R8, 0x1f, RZ ;  /* 0x0000001f08037819 */ /* 0x002fe800000006ff */
[----:B------:R-:W1:Y:S02]  /*3680*/  SYNCS.PHASECHK.TRANS64.TRYWAIT P0, [UR5], R3 ;  /* 0x00000003ff0075a7 */ /* 0x000e640008001105 */
[----:B-1----:R-:W-:Y:S05]  /*3690*/  @!P0 BRA `(.L_x_64) ;  /* 0x0000008400348947 */ /* 0x002fea0003800000 */
.L_x_63:
[----:B------:R-:W-:Y:S01]  /*36a0*/  UISETP.NE.AND UP0, UPT, UR22, 0x1, UPT ;  /* 0x000000011600788c */ /* 0x000fe2000bf05270 */
[----:B------:R-:W-:Y:S01]  /*36b0*/  PLOP3.LUT P2, PT, PT, PT, PT, 0x80, 0x8 ;  /* 0x000000000008781c */ /* 0x000fe20003f4f070 */
[----:B------:R-:W-:Y:S02]  /*36c0*/  UIADD3 UR4, UPT, UPT, UR10, 0x1, URZ ;  /* 0x000000010a047890 */ /* 0x000fe4000fffe0ff */
[----:B------:R-:W-:Y:S02]  /*36d0*/  UIADD3 UR25, UPT, UPT, UR5, 0x20, URZ ;  /* 0x0000002005197890 */ /* 0x000fe4000fffe0ff */
[----:B------:R-:W-:Y:S01]  /*36e0*/  UISETP.NE.AND UP1, UPT, UR4, 0x4, UPT ;  /* 0x000000040400788c */ /* 0x000fe2000bf25270 */
[----:B------:R-:W-:Y:S01]  /*36f0*/  PLOP3.LUT P0, PT, PT, PT, UP0, 0x80, 0x8 ;  /* 0x000000000008781c */ /* 0x000fe20003f0f008 */
[----:B------:R-:W-:Y:S02]  /*3700*/  UIADD3 UR22, UPT, UPT, UR22, -0x1, URZ ;  /* 0xffffffff16167890 */ /* 0x000fe4000fffe0ff */
[----:B------:R-:W-:Y:S02]  /*3710*/  USEL UR6, URZ, 0x1, UP1 ;  /* 0x00000001ff067887 */ /* 0x000fe40008800000 */
[----:B------:R-:W-:Y:S01]  /*3720*/  USEL UR24, UR4, URZ, UP1 ;  /* 0x000000ff04187287 */ /* 0x000fe20008800000 */
[----:B------:R-:W-:Y:S01]  /*3730*/  UMOV UR7, 0x40004040 ;  /* 0x4000404000077882 */ /* 0x000fe20000000000 */
[----:B------:R-:W-:Y:S02]  /*3740*/  UMOV UR5, 0x40004040 ;  /* 0x4000404000057882 */ /* 0x000fe40000000000 */
[----:B------:R-:W-:Y:S01]  /*3750*/  @UP0 ULEA UR4, UR24, UR26, 0x3 ;  /* 0x0000001a18040291 */ /* 0x000fe2000f8e18ff */
[----:B------:R-:W-:Y:S01]  /*3760*/  LOP3.LUT R8, R8, UR6, RZ, 0x3c, !PT ;  /* 0x0000000608087c12 */ /* 0x000fe2000f8e3cff */
[----:B------:R-:W-:Y:S01]  /*3770*/  ULEA UR6, UR10, UR29, 0xb ;  /* 0x0000001d0a067291 */ /* 0x000fe2000f8e58ff */
[----:B------:R-:W-:Y:S02]  /*3780*/  UMOV UR21, 0x40004040 ;  /* 0x4000404000157882 */ /* 0x000fe40000000000 */
[----:B-1----:R-:W-:Y:S01]  /*3790*/  @P0 SHF.L.U32 R0, R8, 0x1f, RZ ;  /* 0x0000001f08000819 */ /* 0x002fe200000006ff */
[----:B------:R-:W-:Y:S02]  /*37a0*/  UIADD3 UR20, UPT, UPT, UR6, 0x2, URZ ;  /* 0x0000000206147890 */ /* 0x000fe4000fffe0ff */
[----:B------:R-:W-:Y:S01]  /*37b0*/  UIADD3 UR16, UPT, UPT, UR6, 0x4, URZ ;  /* 0x0000000406107890 */ /* 0x000fe2000fffe0ff */
[----:B------:R2:W3:Y:S01]  /*37c0*/  @P0 SYNCS.PHASECHK.TRANS64.TRYWAIT P2, [UR4], R0 ;  /* 0x00000000ff0005a7 */ /* 0x0004e20008041104 */
[----:B------:R-:W-:Y:S02]  /*37d0*/  ULEA UR4, UR10, UR28, 0x9 ;  /* 0x0000001c0a047291 */ /* 0x000fe4000f8e48ff */
[----:B------:R-:W-:Y:S02]  /*37e0*/  UIADD3 UR12, UPT, UPT, UR6, 0x6, URZ ;  /* 0x00000006060c7890 */ /* 0x000fe4000fffe0ff */
[----:B------:R-:W-:Y:S02]  /*37f0*/  UIADD3 UR18, UPT, UPT, UR4, 0x2, URZ ;  /* 0x0000000204127890 */ /* 0x000fe4000fffe0ff */
[----:B------:R-:W-:Y:S02]  /*3800*/  UIADD3 UR14, UPT, UPT, UR4, 0x4, URZ ;  /* 0x00000004040e7890 */ /* 0x000fe4000fffe0ff */
[----:B------:R-:W-:Y:S01]  /*3810*/  UIADD3 UR8, UPT, UPT, UR4, 0x6, URZ ;  /* 0x0000000604087890 */ /* 0x000fe2000fffe0ff */
[----:B------:R2:W-:Y:S01]  /*3820*/  UTCHMMA gdesc[UR4], gdesc[UR6], tmem[UR11], tmem[UR38], idesc[UR39], UP2 ;  /* 0x00ff2606040075ea */ /* 0x0005e2000900000b */
[----:B------:R-:W-:Y:S01]  /*3830*/  UPLOP3.LUT UP2, UPT, UPT, UPT, UPT, 0x80, 0x8 ;  /* 0x000000000008789c */ /* 0x000fe20003f4f070 */
[----:B------:R-:W-:Y:S01]  /*3840*/  UMOV UR19, 0x40004040 ;  /* 0x4000404000137882 */ /* 0x000fe20000000000 */
[----:B------:R-:W-:Y:S01]  /*3850*/  UMOV UR17, 0x40004040 ;  /* 0x4000404000117882 */ /* 0x000fe20000000000 */
[----:B------:R2:W-:Y:S01]  /*3860*/  UTCHMMA gdesc[UR18], gdesc[UR20], tmem[UR11], tmem[UR36], idesc[UR37], UPT ;  /* 0x00ff2414120075ea */ /* 0x0005e2000b80000b */
[----:B------:R-:W-:Y:S01]  /*3870*/  UMOV UR15, 0x40004040 ;  /* 0x40004040000f7882 */ /* 0x000fe20000000000 */
[----:B------:R-:W-:Y:S01]  /*3880*/  UMOV UR13, 0x40004040 ;  /* 0x40004040000d7882 */ /* 0x000fe20000000000 */
[----:B------:R-:W-:Y:S01]  /*3890*/  UMOV UR9, 0x40004040 ;  /* 0x4000404000097882 */ /* 0x000fe20000000000 */
[----:B------:R2:W-:Y:S01]  /*38a0*/  UTCHMMA gdesc[UR14], gdesc[UR16], tmem[UR11], tmem[UR34], idesc[UR35], UPT ;  /* 0x00ff22100e0075ea */ /* 0x0005e2000b80000b */
[----:B------:R2:W-:Y:S01]  /*38b0*/  UTCHMMA gdesc[UR8], gdesc[UR12], tmem[UR11], tmem[UR32], idesc[UR33], UPT ;  /* 0x00ff200c080075ea */ /* 0x0005e2000b80000b */
[----:B------:R2:W-:Y:S01]  /*38c0*/  UTCBAR.MULTICAST [UR25], URZ, UR27 ;  /* 0x000000ff190073e9 */ /* 0x0005e2000800081b */
[----:B------:R-:W-:Y:S01]  /*38d0*/  UMOV UR10, UR24 ;  /* 0x00000018000a7c82 */ /* 0x000fe20008000000 */
[----:B------:R-:W-:Y:S05]  /*38e0*/  BRA.U UP3, `(.L_x_65) ;  /* 0xfffffffd03507547 */ /* 0x000fea000b83ffff */
.L_x_62:
[----:B--2---:R-:W-:Y:S01]  /*38f0*/  UIADD3 UR4, UPT, UPT, UR30, 0x1, URZ ;  /* 0x000000011e047890 */ /* 0x004fe2000fffe0ff */
[C---:B------:R-:W-:Y:S01]  /*3900*/  ISETP.NE.AND P0, PT, R10.reuse, 0x2, PT ;  /* 0x000000020a00780c */ /* 0x040fe20003f05270 */
[----:B------:R-:W-:Y:S02]  /*3910*/  UIADD3 UR5, UPT, UPT, UR31, 0xb0, URZ ;  /* 0x000000b01f057890 */ /* 0x000fe4000fffe0ff */
[----:B------:R-:W-:Y:S01]  /*3920*/  UISETP.NE.AND UP0, UPT, UR4, 0x4, UPT ;  /* 0x000000040400788c */ /* 0x000fe2000bf05270 */
[----:B-1----:R-:W-:Y:S02]  /*3930*/  SEL R0, RZ, 0x1, P0 ;  /* 0x00000001ff007807 */ /* 0x002fe40000000000 */
[----:B------:R-:W-:Y:S01]  /*3940*/  SEL R10, R10, RZ, P0 ;  /* 0x000000ff0a0a7207 */ /* 0x000fe20000000000 */
[----:B------:R-:W-:Y:S01]  /*3950*/  USEL UR6, URZ, 0x1, UP0 ;  /* 0x00000001ff067887 */ /* 0x000fe20008000000 */
[----:B------:R-:W-:Y:S01]  /*3960*/  LOP3.LUT R9, R9, R0, RZ, 0x3c, !PT ;  /* 0x0000000009097212 */ /* 0x000fe200078e3cff */
[----:B------:R-:W-:Y:S01]  /*3970*/  USEL UR30, UR4, URZ, UP0 ;  /* 0x000000ff041e7287 */ /* 0x000fe20008000000 */
[----:B------:R1:W-:Y:S03]  /*3980*/  UTCBAR [UR5], URZ ;  /* 0x000000ff050073e9 */ /* 0x0003e600080000ff */
[----:B------:R-:W-:Y:S01]  /*3990*/  LOP3.LUT R11, R11, UR6, RZ, 0x3c, !PT ;  /* 0x000000060b0b7c12 */ /* 0x000fe2000f8e3cff */
[----:B------:R-:W-:Y:S07]  /*39a0*/  @P1 BRA `(.L_x_66) ;  /* 0xfffffff800881947 */ /* 0x000fee000383ffff */
[----:B------:R-:W2:Y:S01]  /*39b0*/  S2UR UR8, SR_CgaCtaId ;  /* 0x00000000000879c3 */ /* 0x000ea20000008800 */
[----:B------:R-:W-:Y:S01]  /*39c0*/  ELECT P0, URZ, PT ;  /* 0x0000000000ff782f */ /* 0x000fe20003800000 */
[----:B------:R-:W-:Y:S01]  /*39d0*/  IMAD.MOV.U32 R0, RZ, RZ, 0x1 ;  /* 0x00000001ff007424 */ /* 0x000fe200078e00ff */
[----:B------:R-:W-:Y:S01]  /*39e0*/  UIADD3 UR26, UPT, UPT, UR26, 0xd0, URZ ;  /* 0x000000d01a1a7890 */ /* 0x000fe2000fffe0ff */
[----:B------:R-:W-:Y:S01]  /*39f0*/  SHF.L.U32 R3, R11, 0x1f, RZ ;  /* 0x0000001f0b037819 */ /* 0x000fe200000006ff */
[----:B------:R-:W-:-:S03]  /*3a00*/  UMOV UR4, 0x40 ;  /* 0x0000004000047882 */ /* 0x000fc60000000000 */
[----:B------:R-:W-:Y:S01]  /*3a10*/  UVIRTCOUNT.DEALLOC.SMPOOL 0x80 ;  /* 0x000000800000784c */ /* 0x000fe20000000000 */
[----:B--2---:R-:W-:Y:S02]  /*3a20*/  ULEA UR8, UR8, UR4, 0x18 ;  /* 0x0000000408087291 */ /* 0x004fe4000f8ec0ff */
[----:B------:R-:W-:-:S07]  /*3a30*/  ULEA UR4, UR30, UR26, 0x3 ;  /* 0x0000001a1e047291 */ /* 0x000fce000f8e18ff */
[----:B------:R2:W-:Y:S02]  /*3a40*/  @P0 STS.U8 [UR8+0x1c], R0 ;  /* 0x00001c00ff000988 */ /* 0x0005e40008000008 */
[----:B------:R-:W4:Y:S02]  /*3a50*/  SYNCS.PHASECHK.TRANS64.TRYWAIT P0, [UR4], R3 ;  /* 0x00000003ff0075a7 */ /* 0x000f240008001104 */
[----:B--2-4-:R-:W-:Y:S05]  /*3a60*/  @!P0 BRA `(.L_x_67) ;  /* 0x0000008000588947 */ /* 0x014fea0003800000 */
.L_x_194:
[----:B------:R-:W-:-:S04]  /*3a70*/  UIADD3 UR4, UPT, UPT, UR30, 0x1, URZ ;  /* 0x000000011e047890 */ /* 0x000fc8000fffe0ff */
[----:B------:R-:W-:-:S04]  /*3a80*/  UISETP.NE.AND UP0, UPT, UR4, 0x4, UPT ;  /* 0x000000040400788c */ /* 0x000fc8000bf05270 */
[----:B------:R-:W-:Y:S02]  /*3a90*/  USEL UR6, URZ, 0x1, UP0 ;  /* 0x00000001ff067887 */ /* 0x000fe40008000000 */
[----:B------:R-:W-:-:S04]  /*3aa0*/  USEL UR4, UR4, URZ, UP0 ;  /* 0x000000ff04047287 */ /* 0x000fc80008000000 */
[----:B-1----:R-:W-:Y:S01]  /*3ab0*/  ULEA UR5, UR4, UR26, 0x3 ;  /* 0x0000001a04057291 */ /* 0x002fe2000f8e18ff */
[----:B------:R-:W-:-:S04]  /*3ac0*/  LOP3.LUT R2, R11, UR6, RZ, 0x3c, !PT ;  /* 0x000000060b027c12 */ /* 0x000fc8000f8e3cff */
[----:B--2---:R-:W-:-:S04]  /*3ad0*/  SHF.L.U32 R3, R2, 0x1f, RZ ;  /* 0x0000001f02037819 */ /* 0x004fc800000006ff */
[----:B------:R-:W1:Y:S02]  /*3ae0*/  SYNCS.PHASECHK.TRANS64.TRYWAIT P0, [UR5], R3 ;  /* 0x00000003ff0075a7 */ /* 0x000e640008001105 */
[----:B-1----:R-:W-:Y:S05]  /*3af0*/  @!P0 BRA `(.L_x_68) ;  /* 0x00000080004c8947 */ /* 0x002fea0003800000 */
.L_x_196:
        /* <DEDUP_REMOVED lines=9> */
.L_x_198:
[----:B------:R-:W-:-:S04]  /*3b90*/  UIADD3 UR4, UPT, UPT, UR4, 0x1, URZ ;  /* 0x0000000104047890 */ /* 0x000fc8000fffe0ff */
[----:B------:R-:W-:-:S04]  /*3ba0*/  UISETP.NE.AND UP0, UPT, UR4, 0x4, UPT ;  /* 0x000000040400788c */ /* 0x000fc8000bf05270 */
[----:B------:R-:W-:Y:S02]  /*3bb0*/  USEL UR5, URZ, 0x1, UP0 ;  /* 0x00000001ff057887 */ /* 0x000fe40008000000 */
[----:B------:R-:W-:-:S04]  /*3bc0*/  USEL UR4, UR4, URZ, UP0 ;  /* 0x000000ff04047287 */ /* 0x000fc80008000000 */
[----:B------:R-:W-:Y:S01]  /*3bd0*/  ULEA UR4, UR4, UR26, 0x3 ;  /* 0x0000001a04047291 */ /* 0x000fe2000f8e18ff */
[----:B-1----:R-:W-:-:S04]  /*3be0*/  LOP3.LUT R3, R2, UR5, RZ, 0x3c, !PT ;  /* 0x0000000502037c12 */ /* 0x002fc8000f8e3cff */
[----:B------:R-:W-:-:S04]  /*3bf0*/  SHF.L.U32 R3, R3, 0x1f, RZ ;  /* 0x0000001f03037819 */ /* 0x000fc800000006ff */
[----:B------:R-:W1:Y:S02]  /*3c00*/  SYNCS.PHASECHK.TRANS64.TRYWAIT P0, [UR4], R3 ;  /* 0x00000003ff0075a7 */ /* 0x000e640008001104 */
[----:B-1----:R-:W-:Y:S05]  /*3c10*/  @!P0 BRA `(.L_x_70) ;  /* 0x0000008000348947 */ /* 0x002fea0003800000 */
.L_x_200:
[----:B------:R-:W-:Y:S01]  /*3c20*/  NOP ;  /* 0x0000000000007918 */ /* 0x000fe20000000000 */
[----:B-1----:R-:W1:Y:S01]  /*3c30*/  LDS R0, [UR8+0x14] ;  /* 0x00001408ff007984 */ /* 0x002e620008000800 */
[----:B------:R-:W-:Y:S01]  /*3c40*/  ULOP3.LUT UR4, UR42, 0xffff, URZ, 0xc0, !UPT ;  /* 0x0000ffff2a047892 */ /* 0x000fe2000f8ec0ff */
[----:B------:R-:W-:Y:S01]  /*3c50*/  UMOV UR5, 0xffff ;  /* 0x0000ffff00057882 */ /* 0x000fe20000000000 */
[----:B------:R-:W-:Y:S02]  /*3c60*/  UMOV UR6, 0x1 ;  /* 0x0000000100067882 */ /* 0x000fe40000000000 */
[----:B------:R-:W-:-:S04]  /*3c70*/  USHF.R.U32.HI UR4, URZ, 0x5, UR4 ;  /* 0x00000005ff047899 */ /* 0x000fc80008011604 */
[----:B------:R-:W-:Y:S02]  /*3c80*/  USHF.L.U32 UR5, UR5, UR4, URZ ;  /* 0x0000000405057299 */ /* 0x000fe400080006ff */
[----:B------:R-:W-:-:S04]  /*3c90*/  USHF.L.U32 UR4, UR6, UR4, URZ ;  /* 0x0000000406047299 */ /* 0x000fc800080006ff */
[----:B-1----:R-:W-:-:S04]  /*3ca0*/  LOP3.LUT R0, R0, UR5, RZ, 0xc0, !PT ;  /* 0x0000000500007c12 */ /* 0x002fc8000f8ec0ff */
[----:B------:R-:W-:-:S13]  /*3cb0*/  ISETP.NE.AND P0, PT, R0, UR5, PT ;  /* 0x0000000500007c0c */ /* 0x000fda000bf05270 */
[----:B------:R-:W-:Y:S05]  /*3cc0*/  @P0 BRA `(.L_x_71) ;  /* 0x0000000000580947 */ /* 0x000fea0003800000 */
[----:B------:R-:W1:Y:S02]  /*3cd0*/  LDS R0, [UR8+0x18] ;  /* 0x00001808ff007984 */ /* 0x000e640008000800 */
[----:B-1----:R-:W-:-:S04]  /*3ce0*/  LOP3.LUT R0, R0, UR4, RZ, 0xc0, !PT ;  /* 0x0000000400007c12 */ /* 0x002fc8000f8ec0ff */
[----:B------:R-:W-:-:S13]  /*3cf0*/  ISETP.NE.AND P0, PT, R0, UR4, PT ;  /* 0x0000000400007c0c */ /* 0x000fda000bf05270 */
[----:B------:R-:W-:Y:S05]  /*3d00*/  @P0 BRA `(.L_x_72) ;  /* 0x00000000003c0947 */ /* 0x000fea0003800000 */
[----:B------:R-:W1:Y:S01]  /*3d10*/  S2R R2, SR_LANEID ;  /* 0x0000000000027919 */ /* 0x000e620000000000 */
[----:B------:R-:W-:Y:S01]  /*3d20*/  ULOP3.LUT UR5, URZ, UR5, URZ, 0x33, !UPT ;  /* 0x00000005ff057292 */ /* 0x000fe2000f8e33ff */
[----:B------:R-:W-:Y:S01]  /*3d30*/  LOP3.LUT R4, RZ, UR4, RZ, 0x33, !PT ;  /* 0x00000004ff047c12 */ /* 0x000fe2000f8e33ff */
[----:B------:R-:W-:Y:S02]  /*3d40*/  VOTEU.ANY UR4, UPT, PT ;  /* 0x0000000000047886 */ /* 0x000fe400038e0100 */
[----:B------:R-:W-:Y:S01]  /*3d50*/  UFLO.U32 UR4, UR4 ;  /* 0x00000004000472bd */ /* 0x000fe200080e0000 */
[----:B------:R-:W2:Y:S01]  /*3d60*/  REDUX UR6, R4 ;  /* 0x00000000040673c4 */ /* 0x000ea20000000000 */
[----:B------:R-:W-:-:S06]  /*3d70*/  IMAD.U32 R0, RZ, RZ, UR5 ;  /* 0x00000005ff007e24 */ /* 0x000fcc000f8e00ff */
[----:B------:R4:W-:Y:S01]  /*3d80*/  UTCATOMSWS.AND URZ, UR5 ;  /* 0x0000000500ff79e3 */ /* 0x0009e20008000000 */
[----:B------:R-:W3:Y:S01]  /*3d90*/  REDUX UR7, R0 ;  /* 0x00000000000773c4 */ /* 0x000ee20000000000 */
[----:B-1----:R-:W-:Y:S01]  /*3da0*/  ISETP.EQ.U32.AND P0, PT, R2, UR4, PT ;  /* 0x0000000402007c0c */ /* 0x002fe2000bf02070 */
[----:B--2---:R-:W-:Y:S01]  /*3db0*/  IMAD.U32 R2, RZ, RZ, UR6 ;  /* 0x00000006ff027e24 */ /* 0x004fe2000f8e00ff */
[----:B---3--:R-:W-:-:S11]  /*3dc0*/  MOV R3, UR7 ;  /* 0x0000000700037c02 */ /* 0x008fd60008000f00 */
[----:B------:R4:W-:Y:S04]  /*3dd0*/  @P0 ATOMS.AND RZ, [UR8+0x14], R3 ;  /* 0x00001403ffff098c */ /* 0x0009e8000a800008 */
[----:B------:R4:W-:Y:S01]  /*3de0*/  @P0 ATOMS.AND RZ, [UR8+0x18], R2 ;  /* 0x00001802ffff098c */ /* 0x0009e2000a800008 */
[----:B------:R-:W-:Y:S05]  /*3df0*/  BRA `(.L_x_73) ;  /* 0x0000000000147947 */ /* 0x000fea0003800000 */
.L_x_72:
[----:B------:R-:W-:Y:S02]  /*3e00*/  MOV R2, 0x3e20 ;  /* 0x00003e2000027802 */ /* 0x000fe40000000f00 */
[----:B---3-5:R-:W-:Y:S05]  /*3e10*/  CALL.REL.NOINC `($__internal_0_$__cuda_sm10x_tcgen05_guardrail_trap_col_being_dealloced_not_returned_by_alloc) ;  /* 0x0000008400cc7944 */ /* 0x028fea0003c00000 */
[----:B------:R-:W-:Y:S05]  /*3e20*/  BRA `(.L_x_73) ;  /* 0x0000000000087947 */ /* 0x000fea0003800000 */
.L_x_71:
[----:B------:R-:W-:Y:S02]  /*3e30*/  MOV R2, 0x3e50 ;  /* 0x00003e5000027802 */ /* 0x000fe40000000f00 */
[----:B---3-5:R-:W-:Y:S05]  /*3e40*/  CALL.REL.NOINC `($__internal_2_$__cuda_sm10x_tcgen05_guardrail_trap_unallocated_columns_being_dealloced) ;  /* 0x0000008400d87944 */ /* 0x028fea0003c00000 */
.L_x_73:
[----:B------:R-:W-:Y:S01]  /*3e50*/  NOP ;  /* 0x0000000000007918 */ /* 0x000fe20000000000 */
[----:B----4-:R-:W-:Y:S05]  /*3e60*/  EXIT ;  /* 0x000000000000794d */ /* 0x010fea0003800000 */
.L_x_55:
[----:B------:R-:W-:-:S09]  /*3e70*/  UISETP.NE.OR UP0, UPT, UR17, 0x3, !UP3 ;  /* 0x000000031100788c */ /* 0x000fd2000df05670 */
[----:B------:R-:W-:Y:S05]  /*3e80*/  BRA.U UP0, `(.L_x_74) ;  /* 0x0000001500d87547 */ /* 0x000fea000b800000 */
[----:B------:R-:W1:Y:S01]  /*3e90*/  S2UR UR10, SR_CgaCtaId ;  /* 0x00000000000a79c3 */ /* 0x000e620000008800 */
[----:B------:R-:W2:Y:S01]  /*3ea0*/  LDCU UR46, c[0x0][0x370] ;  /* 0x00006e00ff2e77ac */ /* 0x000ea20008000800 */
[----:B------:R-:W-:Y:S01]  /*3eb0*/  HFMA2 R14, -RZ, RZ, 0, 0 ;  /* 0x00000000ff0e7431 */ /* 0x000fe200000001ff */
[----:B------:R-:W-:Y:S01]  /*3ec0*/  MOV R13, RZ ;  /* 0x000000ff000d7202 */ /* 0x000fe20000000f00 */
[----:B------:R-:W-:Y:S01]  /*3ed0*/  HFMA2 R7, -RZ, RZ, 0, 0.0078125 ;  /* 0x00002000ff077431 */ /* 0x000fe200000001ff */
[----:B------:R-:W2:Y:S03]  /*3ee0*/  LDCU.128 UR48, c[0x0][0xb10] ;  /* 0x00016200ff3077ac */ /* 0x000ea60008000c00 */
[----:B------:R-:W3:Y:S01]  /*3ef0*/  LDC.64 R16, c[0x0][0x348] ;  /* 0x0000d200ff107b82 */ /* 0x000ee20000000a00 */
[----:B------:R-:W4:Y:S01]  /*3f00*/  LDCU UR39, c[0x0][0x374] ;  /* 0x00006e80ff2777ac */ /* 0x000f220008000800 */
[----:B------:R-:W1:Y:S06]  /*3f10*/  LDCU UR15, c[0x0][0xb0c] ;  /* 0x00016180ff0f77ac */ /* 0x000e6c0008000800 */
[----:B------:R-:W3:Y:S01]  /*3f20*/  LDC.64 R2, c[0x0][0x888] ;  /* 0x00022200ff027b82 */ /* 0x000ee20000000a00 */
[----:B------:R-:W3:Y:S01]  /*3f30*/  LDCU UR54, c[0x0][0xb20] ;  /* 0x00016400ff3677ac */ /* 0x000ee20008000800 */
[----:B------:R-:W3:Y:S06]  /*3f40*/  LDCU UR4, c[0x0][0xb30] ;  /* 0x00016600ff0477ac */ /* 0x000eec0008000800 */
[----:B------:R-:W3:Y:S01]  /*3f50*/  LDC.64 R4, c[0x0][0x890] ;  /* 0x00022400ff047b82 */ /* 0x000ee20000000a00 */
[----:B------:R-:W-:Y:S01]  /*3f60*/  UMOV UR21, 0x400 ;  /* 0x0000040000157882 */ /* 0x000fe20000000000 */
[----:B--2---:R-:W-:-:S02]  /*3f70*/  UIMAD.WIDE.U32 UR6, UR46, UR48, URZ ;  /* 0x000000302e0672a5 */ /* 0x004fc4000f8e00ff */
[----:B----4-:R-:W-:Y:S02]  /*3f80*/  UIMAD.WIDE.U32 UR8, UR39, UR51, URZ ;  /* 0x00000033270872a5 */ /* 0x010fe4000f8e00ff */
[----:B-1----:R-:W-:Y:S02]  /*3f90*/  ULEA UR21, UR10, UR21, 0x18 ;  /* 0x000000150a157291 */ /* 0x002fe4000f8ec0ff */
[----:B------:R-:W-:Y:S02]  /*3fa0*/  UPLOP3.LUT UP1, UPT, UPT, UPT, UPT, 0x40, 0x4 ;  /* 0x000000000004789c */ /* 0x000fe40003f2e870 */
[----:B------:R-:W-:Y:S02]  /*3fb0*/  UIADD3 UR41, UPT, UPT, UR21, 0x40, URZ ;  /* 0x0000004015297890 */ /* 0x000fe4000fffe0ff */
[----:B------:R-:W-:Y:S02]  /*3fc0*/  UIADD3 UR33, UPT, UPT, UR21, 0x48, URZ ;  /* 0x0000004815217890 */ /* 0x000fe4000fffe0ff */
[----:B------:R-:W-:-:S02]  /*3fd0*/  UIADD3 UR25, UPT, UPT, UR21, 0x50, URZ ;  /* 0x0000005015197890 */ /* 0x000fc4000fffe0ff */
[----:B------:R-:W-:Y:S01]  /*3fe0*/  UIADD3 UR17, UPT, UPT, UR21, 0x58, URZ ;  /* 0x0000005815117890 */ /* 0x000fe2000fffe0ff */
[----:B------:R-:W-:Y:S01]  /*3ff0*/  UMOV UR6, UR7 ;  /* 0x0000000700067c82 */ /* 0x000fe20008000000 */
[----:B------:R-:W-:Y:S01]  /*4000*/  UMOV UR47, UR9 ;  /* 0x00000009002f7c82 */ /* 0x000fe20008000000 */
[----:B------:R-:W-:Y:S02]  /*4010*/  UISETP.GE.AND UP0, UPT, UR45, 0x1, UPT ;  /* 0x000000012d00788c */ /* 0x000fe4000bf06270 */
[----:B------:R-:W-:Y:S01]  /*4020*/  UISETP.NE.AND UP4, UPT, UR45, 0x1, UPT ;  /* 0x000000012d00788c */ /* 0x000fe2000bf85270 */
[----:B------:R-:W1:Y:S01]  /*4030*/  LDCU.64 UR22, c[0x0][0xb28] ;  /* 0x00016500ff1677ac */ /* 0x000e620008000a00 */
[----:B------:R-:W-:Y:S02]  /*4040*/  UISETP.NE.AND UP6, UPT, UR15, 0x1, UPT ;  /* 0x000000010f00788c */ /* 0x000fe4000bfc5270 */
[----:B------:R-:W-:Y:S02]  /*4050*/  UISETP.NE.AND UP5, UPT, UR50, 0x1, UPT ;  /* 0x000000013200788c */ /* 0x000fe4000bfa5270 */
[----:B------:R-:W-:-:S02]  /*4060*/  USHF.R.U32.HI UR52, URZ, UR49, UR6 ;  /* 0x00000031ff347299 */ /* 0x000fc40008011606 */
[----:B------:R-:W-:Y:S02]  /*4070*/  UPRMT UR37, UR10, 0x654, UR41 ;  /* 0x000006540a257896 */ /* 0x000fe40008000029 */
[----:B------:R-:W-:Y:S02]  /*4080*/  UPRMT UR31, UR10, 0x654, UR33 ;  /* 0x000006540a1f7896 */ /* 0x000fe40008000021 */
[----:B------:R-:W-:Y:S02]  /*4090*/  UPRMT UR30, UR10, 0x654, UR25 ;  /* 0x000006540a1e7896 */ /* 0x000fe40008000019 */
[----:B------:R-:W-:Y:S02]  /*40a0*/  UPRMT UR29, UR10, 0x654, UR17 ;  /* 0x000006540a1d7896 */ /* 0x000fe40008000011 */
[----:B---3--:R-:W-:Y:S02]  /*40b0*/  USHF.R.U32.HI UR47, URZ, UR54, UR47 ;  /* 0x00000036ff2f7299 */ /* 0x008fe4000801162f */
[----:B------:R-:W-:-:S11]  /*40c0*/  UISETP.NE.AND UP3, UPT, UR4, 0x1, UPT ;  /* 0x000000010400788c */ /* 0x000fd6000bf65270 */
.L_x_89:
[C---:B------:R-:W-:Y:S02]  /*40d0*/  LEA R12, R14.reuse, UR21, 0x3 ;  /* 0x000000150e0c7c11 */ /* 0x040fe4000f8e18ff */
[----:B------:R-:W-:Y:S02]  /*40e0*/  SHF.L.U32 R9, R13, 0x1f, RZ ;  /* 0x0000001f0d097819 */ /* 0x000fe400000006ff */
[----:B------:R-:W-:Y:S02]  /*40f0*/  LEA R10, R14, UR21, 0x4 ;  /* 0x000000150e0a7c11 */ /* 0x000fe4000f8e20ff */
[----:B--2---:R-:W2:Y:S02]  /*4100*/  SYNCS.PHASECHK.TRANS64.TRYWAIT P0, [R12+URZ+0x90], R9 ;  /* 0x000090090c0075a7 */ /* 0x004ea400080011ff */
[----:B--2---:R-:W-:Y:S05]  /*4110*/  @!P0 BRA `(.L_x_75) ;  /* 0x0000007c000c8947 */ /* 0x004fea0003800000 */
.L_x_201:
[----:B--2---:R-:W2:Y:S01]  /*4120*/  LDS.128 R8, [R10+0x120] ;  /* 0x000120000a087984 */ /* 0x004ea20000000c00 */
[----:B------:R-:W-:Y:S01]  /*4130*/  UISETP.GE.AND UP0, UPT, UR45, 0x1, UPT ;  /* 0x000000012d00788c */ /* 0x000fe2000bf06270 */
[----:B------:R-:W-:Y:S01]  /*4140*/  @!PT LDS RZ, [RZ] ;  /* 0x00000000fffff984 */ /* 0x000fe20000000800 */
[----:B------:R-:W-:Y:S01]  /*4150*/  @!PT LDS RZ, [RZ] ;  /* 0x00000000fffff984 */ /* 0x000fe20000000800 */
[----:B------:R-:W-:Y:S01]  /*4160*/  @!PT LDS RZ, [RZ] ;  /* 0x00000000fffff984 */ /* 0x000fe20000000800 */
[----:B------:R-:W-:Y:S01]  /*4170*/  @!PT LDS RZ, [RZ] ;  /* 0x00000000fffff984 */ /* 0x000fe20000000800 */
[----:B------:R3:W-:Y:S06]  /*4180*/  MEMBAR.ALL.CTA ;  /* 0x0000000000007992 */ /* 0x0007ec0000008000 */
[----:B---3--:R-:W3:Y:S01]  /*4190*/  FENCE.VIEW.ASYNC.S ;  /* 0x00000000000073c6 */ /* 0x008ee20000000000 */
[----:B--2---:R-:W-:Y:S11]  /*41a0*/  LOP3.LUT P0, RZ, R10, 0x1, RZ, 0xc0, !PT ;  /* 0x000000010aff7812 */ /* 0x004ff6000780c0ff */
[----:B------:R-:W-:Y:S02]  /*41b0*/  @!UPT UIADD3 URZ, UPT, UPT, URZ, URZ, URZ ;  /* 0x000000fffffff290 */ /* 0x000fe4000fffe0ff */
[----:B---3--:R-:W-:Y:S01]  /*41c0*/  VOTEU.ANY UP2, P0 ;  /* 0x0000000000ff7886 */ /* 0x008fe20000040100 */
[----:B------:R-:W-:Y:S11]  /*41d0*/  PLOP3.LUT P0, PT, PT, PT, UP2, 0x80, 0x8 ;  /* 0x000000000008781c */ /* 0x000ff60003f0f028 */
[----:B------:R-:W-:Y:S02]  /*41e0*/  @!UPT UIADD3 URZ, UPT, UPT, URZ, URZ, URZ ;  /* 0x000000fffffff290 */ /* 0x000fe4000fffe0ff */
[----:B------:R-:W-:Y:S02]  /*41f0*/  @P0 SHF.R.U32.HI R0, RZ, 0x10, R9 ;  /* 0x00000010ff000819 */ /* 0x000fe40000011609 */
[----:B------:R-:W-:Y:S02]  /*4200*/  @P0 MOV R6, R8 ;  /* 0x0000000800060202 */ /* 0x000fe40000000f00 */
[----:B------:R-:W-:Y:S01]  /*4210*/  @P0 R2UR UR4, R0 ;  /* 0x00000000000402ca */ /* 0x000fe200000e0000 */
[----:B------:R-:W-:Y:S01]  /*4220*/  VIADD R0, R12, 0xa0 ;  /* 0x000000a00c007836 */ /* 0x000fe20000000000 */
[----:B------:R-:W-:Y:S02]  /*4230*/  @P0 LOP3.LUT R8, R9, 0xffff, RZ, 0xc0, !PT ;  /* 0x0000ffff09080812 */ /* 0x000fe400078ec0ff */
[----:B------:R-:W-:Y:S02]  /*4240*/  @P0 R2UR UR6, R6 ;  /* 0x00000000060602ca */ /* 0x000fe400000e0000 */
[----:B------:R-:W-:Y:S02]  /*4250*/  PRMT R0, RZ, 0x654, R0 ;  /* 0x00000654ff007816 */ /* 0x000fe40000000000 */
[----:B------:R-:W-:Y:S02]  /*4260*/  @P0 R2UR UR5, R8 ;  /* 0x00000000080502ca */ /* 0x000fe400000e0000 */
[----:B------:R2:W-:Y:S03]  /*4270*/  SYNCS.ARRIVE.TRANS64.RED.A1T0 RZ, [R0+URZ], RZ ;  /* 0x000000ff00ff79a7 */ /* 0x0005e600081004ff */
[----:B------:R-:W-:Y:S04]  /*4280*/  @UP2 UMOV UR38, UR4 ;  /* 0x0000000400262c82 */ /* 0x000fe80008000000 */
[----:B------:R-:W-:Y:S04]  /*4290*/  @UP2 UMOV UR14, UR6 ;  /* 0x00000006000e2c82 */ /* 0x000fe80008000000 */
[----:B------:R-:W-:Y:S01]  /*42a0*/  @UP2 UMOV UR13, UR5 ;  /* 0x00000005000d2c82 */ /* 0x000fe20008000000 */
[----:B------:R-:W-:Y:S05]  /*42b0*/  BRA.U !UP0, `(.L_x_76) ;  /* 0x0000000108a47547 */ /* 0x000fea000b800000 */
[----:B------:R-:W-:Y:S02]  /*42c0*/  UIMAD.WIDE.U32 UR18, UR13, UR51, URZ ;  /* 0x000000330d1272a5 */ /* 0x000fe4000f8e00ff */
[----:B------:R-:W-:Y:S02]  /*42d0*/  UIMAD.WIDE.U32 UR26, UR14, UR48, URZ ;  /* 0x000000300e1a72a5 */ /* 0x000fe4000f8e00ff */
[----:B------:R-:W-:Y:S02]  /*42e0*/  USEL UR4, UR39, UR47, !UP5 ;  /* 0x0000002f27047287 */ /* 0x000fe4000e800000 */
[----:B------:R-:W-:Y:S02]  /*42f0*/  USEL UR7, UR46, UR52, !UP6 ;  /* 0x000000342e077287 */ /* 0x000fe4000f000000 */
[----:B-1----:R-:W-:Y:S02]  /*4300*/  UIMAD.WIDE.U32 UR8, UR4, UR22, URZ ;  /* 0x00000016040872a5 */ /* 0x002fe4000f8e00ff */
[----:B------:R-:W-:Y:S01]  /*4310*/  UIMAD.WIDE.U32 UR10, UR7, UR22, URZ ;  /* 0x00000016070a72a5 */ /* 0x000fe2000f8e00ff */
[----:B------:R-:W-:Y:S02]  /*4320*/  UMOV UR5, UR19 ;  /* 0x0000001300057c82 */ /* 0x000fe40008000000 */
[----:B------:R-:W-:Y:S03]  /*4330*/  USHF.R.U32.HI UR6, URZ, UR54, UR5 ;  /* 0x00000036ff067299 */ /* 0x000fe60008011605 */
[----:B------:R-:W-:Y:S01]  /*4340*/  UMOV UR5, UR27 ;  /* 0x0000001b00057c82 */ /* 0x000fe20008000000 */
[----:B------:R-:W-:Y:S02]  /*4350*/  USEL UR6, UR13, UR6, !UP5 ;  /* 0x000000060d067287 */ /* 0x000fe4000e800000 */
[----:B------:R-:W-:Y:S03]  /*4360*/  USHF.R.U32.HI UR12, URZ, UR49, UR5 ;  /* 0x00000031ff0c7299 */ /* 0x000fe60008011605 */
[----:B------:R-:W-:Y:S02]  /*4370*/  UMOV UR5, UR9 ;  /* 0x0000000900057c82 */ /* 0x000fe40008000000 */
[----:B------:R-:W-:Y:S03]  /*4380*/  @UP4 USHF.R.U32.HI UR4, URZ, UR23, UR5 ;  /* 0x00000017ff044299 */ /* 0x000fe60008011605 */
[----:B------:R-:W-:Y:S01]  /*4390*/  UMOV UR5, UR11 ;  /* 0x0000000b00057c82 */ /* 0x000fe20008000000 */
[----:B------:R-:W-:Y:S02]  /*43a0*/  UIMAD UR4, UR45, UR4, URZ ;  /* 0x000000042d0472a4 */ /* 0x000fe4000f8e02ff */
[----:B------:R-:W-:Y:S02]  /*43b0*/  @UP4 USHF.R.U32.HI UR7, URZ, UR23, UR5 ;  /* 0x00000017ff074299 */ /* 0x000fe40008011605 */
[----:B------:R-:W-:Y:S02]  /*43c0*/  UIMAD.WIDE.U32 UR10, UR6, UR22, URZ ;  /* 0x00000016060a72a5 */ /* 0x000fe4000f8e00ff */
[----:B------:R-:W-:Y:S02]  /*43d0*/  USEL UR5, UR14, UR12, !UP6 ;  /* 0x0000000c0e057287 */ /* 0x000fe4000f000000 */
[----:B------:R-:W-:Y:S02]  /*43e0*/  UIMAD UR8, UR45, UR7, URZ ;  /* 0x000000072d0872a4 */ /* 0x000fe4000f8e02ff */
[----:B------:R-:W-:Y:S03]  /*43f0*/  UISETP.GE.AND UP0, UPT, UR6, UR4, UPT ;  /* 0x000000040600728c */ /* 0x000fe6000bf06270 */
[----:B------:R-:W-:Y:S01]  /*4400*/  UMOV UR4, UR11 ;  /* 0x0000000b00047c82 */ /* 0x000fe20008000000 */
[----:B------:R-:W-:Y:S02]  /*4410*/  UISETP.GE.OR UP0, UPT, UR5, UR8, UP0 ;  /* 0x000000080500728c */ /* 0x000fe40008706670 */
[----:B------:R-:W-:Y:S02]  /*4420*/  USHF.R.U32.HI UR4, URZ, UR23, UR4 ;  /* 0x00000017ff047299 */ /* 0x000fe40008011604 */
[----:B------:R-:W-:Y:S02]  /*4430*/  UIMAD.WIDE.U32 UR8, UR5, UR22, URZ ;  /* 0x00000016050872a5 */ /* 0x000fe4000f8e00ff */
[----:B------:R-:W-:Y:S04]  /*4440*/  USEL UR10, UR6, UR4, !UP4 ;  /* 0x00000004060a7287 */ /* 0x000fe8000e000000 */
[----:B------:R-:W-:Y:S01]  /*4450*/  UIADD3 UR11, UPT, UPT, -UR10, URZ, URZ ;  /* 0x000000ff0a0b7290 */ /* 0x000fe2000fffe1ff */
[----:B------:R-:W-:Y:S02]  /*4460*/  @!UP0 UMOV UR4, UR9 ;  /* 0x0000000900048c82 */ /* 0x000fe40008000000 */
[----:B------:R-:W-:Y:S02]  /*4470*/  @!UP0 USHF.R.U32.HI UR4, URZ, UR23, UR4 ;  /* 0x00000017ff048299 */ /* 0x000fe40008011604 */
[----:B------:R-:W-:Y:S02]  /*4480*/  UIMAD UR8, UR45, UR11, UR6 ;  /* 0x0000000b2d0872a4 */ /* 0x000fe4000f8e0206 */
[----:B------:R-:W-:Y:S04]  /*4490*/  @!UP0 USEL UR4, UR5, UR4, !UP4 ;  /* 0x0000000405048287 */ /* 0x000fe8000e000000 */
[----:B------:R-:W-:Y:S02]  /*44a0*/  @!UP0 UIMAD UR7, UR7, UR8, UR4 ;  /* 0x00000008070782a4 */ /* 0x000fe4000f8e0204 */
[----:B------:R-:W-:Y:S02]  /*44b0*/  @!UP0 UIADD3 UR9, UPT, UPT, UR10, -UR4, URZ ;  /* 0x800000040a098290 */ /* 0x000fe4000fffe0ff */
[----:B------:R-:W-:Y:S02]  /*44c0*/  UIADD3 UR8, UPT, UPT, -UR6, URZ, URZ ;  /* 0x000000ff06087290 */ /* 0x000fe4000fffe1ff */
[----:B------:R-:W-:Y:S02]  /*44d0*/  UIADD3 UR4, UPT, UPT, -UR5, URZ, URZ ;  /* 0x000000ff05047290 */ /* 0x000fe4000fffe1ff */
[----:B------:R-:W-:Y:S03]  /*44e0*/  @!UP0 UIMAD UR6, UR9, UR45, UR5 ;  /* 0x0000002d090682a4 */ /* 0x000fe6000f8e0205 */
[----:B------:R-:W-:Y:S01]  /*44f0*/  @!UP0 UMOV UR5, UR7 ;  /* 0x0000000700058c82 */ /* 0x000fe20008000000 */
[----:B------:R-:W-:Y:S02]  /*4500*/  UIMAD UR7, UR15, UR4, UR14 ;  /* 0x000000040f0772a4 */ /* 0x000fe4000f8e020e */
[----:B------:R-:W-:Y:S02]  /*4510*/  UIMAD UR4, UR50, UR8, UR13 ;  /* 0x00000008320472a4 */ /* 0x000fe4000f8e020d */
[----:B------:R-:W-:Y:S02]  /*4520*/  UIMAD UR14, UR5, UR15, UR7 ;  /* 0x0000000f050e72a4 */ /* 0x000fe4000f8e0207 */
[----:B------:R-:W-:Y:S11]  /*4530*/  UIMAD UR13, UR6, UR50, UR4 ;  /* 0x00000032060d72a4 */ /* 0x000ff6000f8e0204 */
[----:B------:R-:W-:Y:S01]  /*4540*/  @!UPT UIADD3 URZ, UPT, UPT, URZ, URZ, URZ ;  /* 0x000000fffffff290 */ /* 0x000fe2000fffe0ff */
.L_x_76:
[----:B------:R-:W3:Y:S01]  /*4550*/  @!UP3 LDCU.128 UR8, c[0x0][0xb10] ;  /* 0x00016200ff08b7ac */ /* 0x000ee20008000c00 */
[----:B------:R-:W-:Y:S01]  /*4560*/  IMAD.MOV.U32 R10, RZ, RZ, 0x1 ;  /* 0x00000001ff0a7424 */ /* 0x000fe200078e00ff */
[C---:B------:R-:W-:Y:S02]  /*4570*/  ISETP.NE.U32.AND P1, PT, R4.reuse, RZ, PT ;  /* 0x000000ff0400720c */ /* 0x040fe40003f25070 */
[----:B------:R-:W-:Y:S02]  /*4580*/  ISETP.NE.U32.AND P0, PT, R4, RZ, PT ;  /* 0x000000ff0400720c */ /* 0x000fe40003f05070 */
[C---:B------:R-:W-:Y:S01]  /*4590*/  ISETP.NE.AND.EX P1, PT, R5.reuse, RZ, PT, P1 ;  /* 0x000000ff0500720c */ /* 0x040fe20003f25310 */
[----:B------:R-:W4:Y:S01]  /*45a0*/  @!UP3 LDCU UR5, c[0x0][0xb0c] ;  /* 0x00016180ff05b7ac */ /* 0x000f220008000800 */
[----:B------:R-:W-:Y:S02]  /*45b0*/  ISETP.NE.AND.EX P0, PT, R5, RZ, PT, P0 ;  /* 0x000000ff0500720c */ /* 0x000fe40003f05300 */
[----:B------:R-:W-:Y:S01]  /*45c0*/  SHF.L.U32 R10, R10, 0x1f, RZ ;  /* 0x0000001f0a0a7819 */ /* 0x000fe200000006ff */
[----:B------:R-:W-:Y:S02]  /*45d0*/  USHF.L.U32 UR43, UR16, 0x6, URZ ;  /* 0x00000006102b7899 */ /* 0x000fe400080006ff */
[----:B------:R-:W-:Y:S02]  /*45e0*/  USHF.L.U32 UR42, UR20, 0x8, URZ ;  /* 0x00000008142a7899 */ /* 0x000fe400080006ff */
[----:B---3--:R-:W-:Y:S07]  /*45f0*/  UIMAD.WIDE.U32 UR6, UR14, UR8, URZ ;  /* 0x000000080e0672a5 */ /* 0x008fee000f8e00ff */
[----:B------:R-:W-:Y:S01]  /*4600*/  @!UP3 UMOV UR4, UR7 ;  /* 0x000000070004bc82 */ /* 0x000fe20008000000 */
[----:B----4-:R-:W-:Y:S02]  /*4610*/  @!UP3 UISETP.NE.AND UP0, UPT, UR5, 0x1, UPT ;  /* 0x000000010500b88c */ /* 0x010fe4000bf05270 */
[----:B------:R-:W-:Y:S02]  /*4620*/  @!UP3 USHF.R.U32.HI UR4, URZ, UR9, UR4 ;  /* 0x00000009ff04b299 */ /* 0x000fe40008011604 */
[----:B------:R-:W-:Y:S02]  /*4630*/  UIMAD.WIDE.U32 UR6, UR13, UR11, URZ ;  /* 0x0000000b0d0672a5 */ /* 0x000fe4000f8e00ff */
[----:B------:R-:W-:Y:S02]  /*4640*/  @!UP3 USEL UR8, UR14, UR4, !UP0 ;  /* 0x000000040e08b287 */ /* 0x000fe4000c000000 */
[----:B------:R-:W-:Y:S03]  /*4650*/  @!UP3 UISETP.NE.AND UP0, UPT, UR10, 0x1, UPT ;  /* 0x000000010a00b88c */ /* 0x000fe6000bf05270 */
[----:B------:R-:W-:Y:S02]  /*4660*/  @!UP3 UMOV UR6, UR7 ;  /* 0x000000070006bc82 */ /* 0x000fe40008000000 */
[----:B------:R-:W3:Y:S02]  /*4670*/  @!UP3 LDCU UR4, c[0x0][0xb20] ;  /* 0x00016400ff04b7ac */ /* 0x000ee40008000800 */
[----:B---3--:R-:W-:Y:S04]  /*4680*/  @!UP3 USHF.R.U32.HI UR6, URZ, UR4, UR6 ;  /* 0x00000004ff06b299 */ /* 0x008fe80008011606 */
[----:B------:R-:W-:Y:S04]  /*4690*/  @!UP3 USEL UR6, UR13, UR6, !UP0 ;  /* 0x000000060d06b287 */ /* 0x000fe8000c000000 */
[----:B------:R-:W-:Y:S02]  /*46a0*/  @!UP3 UIADD3 UR4, UPT, UPT, -UR8, UR6, URZ ;  /* 0x000000060804b290 */ /* 0x000fe4000fffe1ff */
[----:B------:R-:W-:Y:S02]  /*46b0*/  @!UP3 UIADD3 UR6, UPT, UPT, UR8, -UR6, URZ ;  /* 0x800000060806b290 */ /* 0x000fe4000fffe0ff */
[----:B------:R-:W-:Y:S02]  /*46c0*/  @!UP3 UIMAD UR14, UR4, UR5, UR14 ;  /* 0x00000005040eb2a4 */ /* 0x000fe4000f8e020e */
[----:B------:R-:W-:Y:S01]  /*46d0*/  @!UP3 UIMAD UR13, UR6, UR10, UR13 ;  /* 0x0000000a060db2a4 */ /* 0x000fe2000f8e020d */
[----:B------:R-:W-:Y:S11]  /*46e0*/  BRA.U UP1, `(.L_x_77) ;  /* 0x0000000101107547 */ /* 0x000ff6000b800000 */
[----:B--2---:R-:W-:Y:S04]  /*46f0*/  MOV R0, UR53 ;  /* 0x0000003500007c02 */ /* 0x004fe80008000f00 */
[----:B------:R-:W-:Y:S04]  /*4700*/  SHF.L.U32 R9, R0, 0x1f, RZ ;  /* 0x0000001f00097819 */ /* 0x000fe800000006ff */
[----:B------:R-:W2:Y:S02]  /*4710*/  SYNCS.PHASECHK.TRANS64.TRYWAIT P2, [UR21+0x88], R9 ;  /* 0x00008809ff0075a7 */ /* 0x000ea40008041115 */
[----:B--2---:R-:W-:Y:S05]  /*4720*/  @!P2 BRA `(.L_x_78) ;  /* 0x00000074009ca947 */ /* 0x004fea0003800000 */
.L_x_77:
[----:B------:R-:W-:Y:S05]  /*4730*/  @!P1 BRA `(.L_x_79) ;  /* 0x0000000000309947 */ /* 0x000fea0003800000 */
[----:B------:R-:W-:Y:S01]  /*4740*/  ISETP.NE.U32.AND P1, PT, R2, RZ, PT ;  /* 0x000000ff0200720c */ /* 0x000fe20003f25070 */
[----:B------:R-:W3:Y:S01]  /*4750*/  LDCU.64 UR4, c[0x0][0x358] ;  /* 0x00006b00ff0477ac */ /* 0x000ee20008000a00 */
[----:B------:R-:W-:Y:S02]  /*4760*/  IMAD.MOV.U32 R63, RZ, RZ, 0x1 ;  /* 0x00000001ff3f7424 */ /* 0x000fe400078e00ff */
[----:B------:R-:W-:Y:S11]  /*4770*/  ISETP.NE.AND.EX P1, PT, R3, RZ, PT, P1 ;  /* 0x000000ff0300720c */ /* 0x000ff60003f25310 */
[----:B------:R-:W-:Y:S02]  /*4780*/  @!UPT UIADD3 URZ, UPT, UPT, URZ, URZ, URZ ;  /* 0x000000fffffff290 */ /* 0x000fe4000fffe0ff */
[----:B--2---:R-:W2:Y:S01]  /*4790*/  @P1 LDC.64 R8, c[0x0][0x888] ;  /* 0x00022200ff081b82 */ /* 0x004ea20000000a00 */
[----:B------:R-:W-:Y:S04]  /*47a0*/  @P1 IMAD R0, R4, UR36, RZ ;  /* 0x0000002404001c24 */ /* 0x000fe8000f8e02ff */
[----:B--2---:R-:W-:Y:S04]  /*47b0*/  @P1 IMAD.WIDE R8, R0, 0x4, R8 ;  /* 0x0000000400081825 */ /* 0x004fe800078e0208 */
[----:B------:R-:W-:Y:S01]  /*47c0*/  HFMA2 R0, -RZ, RZ, 0, 5.9604644775390625e-08 ;  /* 0x00000001ff007431 */ /* 0x000fe200000001ff */
[----:B---3-5:R3:W5:Y:S04]  /*47d0*/  @P1 LDG.E R27, desc[UR4][R8.64] ;  /* 0x00000004081b1981 */ /* 0x028768000c1e1900 */
[----:B------:R-:W-:Y:S01]  /*47e0*/  @!P1 PRMT R63, R0, 0x7610, R63 ;  /* 0x00007610003f9816 */ /* 0x000fe2000000003f */
[----:B---3--:R-:W4:Y:S06]  /*47f0*/  @!P1 LDC R27, c[0x0][0x880] ;  /* 0x00022000ff1b9b82 */ /* 0x008f2c0000000800 */
.L_x_79:
[----:B----45:R-:W-:Y:S01]  /*4800*/  @!P0 FSETP.EQ.AND P1, PT, R27, RZ, PT ;  /* 0x000000ff1b00820b */ /* 0x030fe20003f22000 */
[----:B------:R-:W-:Y:S01]  /*4810*/  @!UPT UIADD3 URZ, UPT, UPT, URZ, URZ, URZ ;  /* 0x000000fffffff290 */ /* 0x000fe2000fffe0ff */
[----:B------:R-:W-:Y:S11]  /*4820*/  @!P0 BRA `(.L_x_80) ;  /* 0x0000000000188947 */ /* 0x000ff60003800000 */
[----:B------:R-:W-:Y:S02]  /*4830*/  LOP3.LUT P0, RZ, R63, 0xff, RZ, 0xc0, !PT ;  /* 0x000000ff3fff7812 */ /* 0x000fe4000780c0ff */
[----:B------:R-:W-:Y:S04]  /*4840*/  ISETP.NE.U32.AND P1, PT, R2, RZ, PT ;  /* 0x000000ff0200720c */ /* 0x000fe80003f25070 */
[----:B------:R-:W-:Y:S04]  /*4850*/  ISETP.NE.AND.EX P1, PT, R3, RZ, PT, P1 ;  /* 0x000000ff0300720c */ /* 0x000fe80003f25310 */
[----:B------:R-:W-:Y:S03]  /*4860*/  PLOP3.LUT P1, PT, P1, PT, PT, 0x8, 0x80 ;  /* 0x000000000080781c */ /* 0x000fe60000f2e170 */
[----:B------:R-:W-:Y:S11]  /*4870*/  @P0 FSETP.EQ.AND P1, PT, R27, RZ, PT ;  /* 0x000000ff1b00020b */ /* 0x000ff60003f22000 */
[----:B------:R-:W-:Y:S02]  /*4880*/  @!UPT UIADD3 URZ, UPT, UPT, URZ, URZ, URZ ;  /* 0x000000fffffff290 */ /* 0x000fe4000fffe0ff */
.L_x_80:
[----:B------:R-:W3:Y:S01]  /*4890*/  SYNCS.PHASECHK.TRANS64.TRYWAIT P2, [UR21+0x60], R10 ;  /* 0x0000600aff0075a7 */ /* 0x000ee20008041115 */
[----:B------:R-:W-:Y:S04]  /*48a0*/  ELECT P0, URZ, PT ;  /* 0x0000000000ff782f */ /* 0x000fe80003800000 */
[----:B------:R-:W-:Y:S11]  /*48b0*/  PLOP3.LUT P1, PT, P1, P0, PT, 0xf2, 0x2f ;  /* 0x00000000002f781c */ /* 0x000ff60000f21e72 */
[----:B------:R-:W-:Y:S02]  /*48c0*/  @!UPT UIADD3 URZ, UPT, UPT, URZ, URZ, URZ ;  /* 0x000000fffffff290 */ /* 0x000fe4000fffe0ff */
[----:B------:R-:W-:Y:S05]  /*48d0*/  @!P1 IADD3 R6, P0, PT, R16, 0x580, RZ ;  /* 0x0000058010069810 */ /* 0x000fea0007f1e0ff */
[----:B--2---:R-:W-:Y:S01]  /*48e0*/  @!P1 IMAD.X R0, RZ, RZ, R17, P0 ;  /* 0x000000ffff009224 */ /* 0x004fe200000e0611 */
[----:B---3--:R-:W-:Y:S07]  /*48f0*/  @!P2 BRA `(.L_x_81) ;  /* 0x000000740040a947 */ /* 0x008fee0003800000 */
.L_x_204:
[----:B------:R-:W-:Y:S01]  /*4900*/  @!P1 R2UR UR5, R6 ;  /* 0x00000000060592ca */ /* 0x000fe200000e0000 */
[----:B------:R-:W-:Y:S01]  /*4910*/  VOTEU.ALL UP0, P1 ;  /* 0x0000000000ff7886 */ /* 0x000fe20000800000 */
[----:B------:R-:W-:Y:S01]  /*4920*/  @!P1 R2UR UR4, R0 ;  /* 0x00000000000492ca */ /* 0x000fe200000e0000 */
[----:B------:R-:W-:Y:S01]  /*4930*/  @!P1 IMAD.MOV.U32 R0, RZ, RZ, 0x2000 ;  /* 0x00002000ff009424 */ /* 0x000fe200078e00ff */
[----:B------:R-:W-:Y:S01]  /*4940*/  UMOV UR6, 0x0 ;  /* 0x0000000000067882 */ /* 0x000fe20000000000 */
[----:B------:R-:W-:Y:S01]  /*4950*/  UMOV UR7, 0x10000000 ;  /* 0x1000000000077882 */ /* 0x000fe20000000000 */
[----:B------:R-:W-:Y:S01]  /*4960*/  @!UP0 UIADD3 UR40, UPT, UPT, UR21, 0x400, URZ ;  /* 0x0000040015288890 */ /* 0x000fe2000fffe0ff */
[----:B------:R-:W-:Y:S01]  /*4970*/  @!P1 IADD3 R6, P0, PT, R16, 0x580, RZ ;  /* 0x0000058010069810 */ /* 0x000fe20007f1e0ff */
[----:B------:R-:W-:Y:S01]  /*4980*/  VOTEU.ALL UP0, P1 ;  /* 0x0000000000ff7886 */ /* 0x000fe20000800000 */
[----:B------:R-:W-:Y:S04]  /*4990*/  UMOV UR44, UR36 ;  /* 0x00000024002c7c82 */ /* 0x000fe80008000000 */
[----:B------:R-:W-:Y:S02]  /*49a0*/  IMAD.U32 R8, RZ, RZ, UR5 ;  /* 0x00000005ff087e24 */ /* 0x000fe4000f8e00ff */
[----:B--2---:R-:W-:Y:S03]  /*49b0*/  IMAD.U32 R9, RZ, RZ, UR4 ;  /* 0x00000004ff097e24 */ /* 0x004fe6000f8e00ff */
[----:B------:R-:W-:Y:S02]  /*49c0*/  @!P1 R2UR UR4, R8 ;  /* 0x00000000080492ca */ /* 0x000fe400000e0000 */
[----:B------:R-:W-:Y:S11]  /*49d0*/  @!P1 R2UR UR5, R9 ;  /* 0x00000000090592ca */ /* 0x000ff600000e0000 */
[----:B------:R-:W-:Y:S02]  /*49e0*/  @!UPT UIADD3 URZ, UPT, UPT, URZ, URZ, URZ ;  /* 0x000000fffffff290 */ /* 0x000fe4000fffe0ff */
[----:B------:R2:W-:Y:S01]  /*49f0*/  @!UP0 UTMALDG.3D [UR40], [UR4], desc[UR6] ;  /* 0x00000628040085b4 */ /* 0x0005e20008011000 */
[----:B------:R3:W-:Y:S01]  /*4a00*/  @!P1 SYNCS.ARRIVE.TRANS64.RED.A0TR RZ, [UR21+0x40], R0 ;  /* 0x00004000ffff99a7 */ /* 0x0007e20008300415 */
[----:B------:R-:W-:Y:S01]  /*4a10*/  SYNCS.ARRIVE.TRANS64.RED.A1T0 RZ, [UR37], RZ ;  /* 0x000000ffffff79a7 */ /* 0x000fe20008100425 */
[----:B---3--:R-:W-:Y:S01]  /*4a20*/  @!P1 IMAD.X R0, RZ, RZ, R17, P0 ;  /* 0x000000ffff009224 */ /* 0x008fe200000e0611 */
[----:B------:R-:W3:Y:S02]  /*4a30*/  SYNCS.PHASECHK.TRANS64.TRYWAIT P2, [UR21+0x68], R10 ;  /* 0x0000680aff0075a7 */ /* 0x000ee40008041115 */
[----:B--23--:R-:W-:Y:S05]  /*4a40*/  @!P2 BRA `(.L_x_82) ;  /* 0x000000740004a947 */ /* 0x00cfea0003800000 */
.L_x_206:
        /* <DEDUP_REMOVED lines=8> */
[----:B------:R-:W-:Y:S01]  /*4ad0*/  @!UP0 UIADD3 UR32, UPT, UPT, UR21, 0x2400, URZ ;  /* 0x0000240015208890 */ /* 0x000fe2000fffe0ff */
[----:B------:R-:W-:Y:S01]  /*4ae0*/  VOTEU.ALL UP0, P1 ;  /* 0x0000000000ff7886 */ /* 0x000fe20000800000 */
[----:B------:R-:W-:Y:S03]  /*4af0*/  UMOV UR35, UR43 ;  /* 0x0000002b00237c82 */ /* 0x000fe60008000000 */
        /* <DEDUP_REMOVED lines=11> */
.L_x_208:
        /* <DEDUP_REMOVED lines=10> */
[----:B------:R-:W-:Y:S01]  /*4c50*/  UMOV UR27, UR43 ;  /* 0x0000002b001b7c82 */ /* 0x000fe20008000000 */
[----:B------:R-:W-:Y:S02]  /*4c60*/  UMOV UR28, UR36 ;  /* 0x00000024001c7c82 */ /* 0x000fe40008000000 */
        /* <DEDUP_REMOVED lines=11> */
.L_x_210:
[----:B------:R-:W-:Y:S01]  /*4d20*/  @!P1 R2UR UR5, R6 ;  /* 0x00000000060592ca */ /* 0x000fe200000e0000 */
[----:B------:R-:W-:Y:S01]  /*4d30*/  VOTEU.ALL UP0, P1 ;  /* 0x0000000000ff7886 */ /* 0x000fe20000800000 */
[----:B------:R-:W-:Y:S01]  /*4d40*/  @!P1 R2UR UR4, R0 ;  /* 0x00000000000492ca */ /* 0x000fe200000e0000 */
[----:B------:R-:W-:Y:S01]  /*4d50*/  @!P1 IMAD.MOV.U32 R0, RZ, RZ, 0x2000 ;  /* 0x00002000ff009424 */ /* 0x000fe200078e00ff */
[----:B------:R-:W-:Y:S01]  /*4d60*/  UMOV UR6, 0x0 ;  /* 0x0000000000067882 */ /* 0x000fe20000000000 */
[----:B------:R-:W-:Y:S01]  /*4d70*/  UMOV UR7, 0x10000000 ;  /* 0x1000000000077882 */ /* 0x000fe20000000000 */
[----:B------:R-:W-:Y:S01]  /*4d80*/  @!UP0 UIADD3 UR18, UPT, UPT, UR42, 0x60, URZ ;  /* 0x000000602a128890 */ /* 0x000fe2000fffe0ff */
[----:B--2---:R-:W-:Y:S01]  /*4d90*/  SHF.L.U32 R9, RZ, 0x1f, RZ ;  /* 0x0000001fff097819 */ /* 0x004fe200000006ff */
[----:B------:R-:W-:Y:S01]  /*4da0*/  @!UP0 UIADD3 UR16, UPT, UPT, UR21, 0x6400, URZ ;  /* 0x0000640015108890 */ /* 0x000fe2000fffe0ff */
[----:B------:R-:W-:Y:S01]  /*4db0*/  @!P1 IADD3 R8, P0, PT, R16, 0x580, RZ ;  /* 0x0000058010089810 */ /* 0x000fe20007f1e0ff */
[----:B------:R-:W-:Y:S01]  /*4dc0*/  VOTEU.ALL UP0, P1 ;  /* 0x0000000000ff7886 */ /* 0x000fe20000800000 */
[----:B------:R-:W-:Y:S01]  /*4dd0*/  UMOV UR19, UR43 ;  /* 0x0000002b00137c82 */ /* 0x000fe20008000000 */
[----:B------:R-:W-:Y:S01]  /*4de0*/  UMOV UR20, UR36 ;  /* 0x0000002400147c82 */ /* 0x000fe20008000000 */
[----:B------:R-:W-:Y:S02]  /*4df0*/  IMAD.U32 R18, RZ, RZ, UR5 ;  /* 0x00000005ff127e24 */ /* 0x000fe4000f8e00ff */
[----:B------:R-:W-:Y:S02]  /*4e00*/  IMAD.U32 R19, RZ, RZ, UR4 ;  /* 0x00000004ff137e24 */ /* 0x000fe4000f8e00ff */
[----:B------:R-:W-:Y:S01]  /*4e10*/  @!P1 IMAD.X R6, RZ, RZ, R17, P0 ;  /* 0x000000ffff069224 */ /* 0x000fe200000e0611 */
[----:B------:R-:W-:Y:S02]  /*4e20*/  @!P1 R2UR UR4, R18 ;  /* 0x00000000120492ca */ /* 0x000fe400000e0000 */
[----:B------:R-:W-:Y:S11]  /*4e30*/  @!P1 R2UR UR5, R19 ;  /* 0x00000000130592ca */ /* 0x000ff600000e0000 */
[----:B------:R-:W-:Y:S02]  /*4e40*/  @!UPT UIADD3 URZ, UPT, UPT, URZ, URZ, URZ ;  /* 0x000000fffffff290 */ /* 0x000fe4000fffe0ff */
[----:B------:R2:W-:Y:S01]  /*4e50*/  @!UP0 UTMALDG.3D [UR16], [UR4], desc[UR6] ;  /* 0x00000610040085b4 */ /* 0x0005e20008011000 */
[----:B------:R2:W-:Y:S01]  /*4e60*/  @!P1 SYNCS.ARRIVE.TRANS64.RED.A0TR RZ, [UR21+0x58], R0 ;  /* 0x00005800ffff99a7 */ /* 0x0005e20008300415 */
[----:B------:R-:W-:Y:S01]  /*4e70*/  SYNCS.ARRIVE.TRANS64.RED.A1T0 RZ, [UR29], RZ ;  /* 0x000000ffffff79a7 */ /* 0x000fe2000810041d */
[----:B------:R-:W3:Y:S02]  /*4e80*/  SYNCS.PHASECHK.TRANS64.TRYWAIT P2, [UR21+0x60], R9 ;  /* 0x00006009ff0075a7 */ /* 0x000ee40008041115 */
[----:B--23--:R-:W-:Y:S05]  /*4e90*/  @!P2 BRA `(.L_x_85) ;  /* 0x000000700038a947 */ /* 0x00cfea0003800000 */
.L_x_212:
[----:B------:R-:W-:Y:S01]  /*4ea0*/  @!P1 R2UR UR5, R8 ;  /* 0x00000000080592ca */ /* 0x000fe200000e0000 */
[----:B------:R-:W-:Y:S01]  /*4eb0*/  VOTEU.ALL UP0, P1 ;  /* 0x0000000000ff7886 */ /* 0x000fe20000800000 */
[----:B------:R-:W-:Y:S01]  /*4ec0*/  @!P1 R2UR UR4, R6 ;  /* 0x00000000060492ca */ /* 0x000fe200000e0000 */
[----:B--2---:R-:W-:Y:S01]  /*4ed0*/  @!P1 IMAD.MOV.U32 R0, RZ, RZ, 0x2000 ;  /* 0x00002000ff009424 */ /* 0x004fe200078e00ff */
        /* <DEDUP_REMOVED lines=8> */
[----:B------:R-:W-:Y:S01]  /*4f60*/  IMAD.U32 R18, RZ, RZ, UR5 ;  /* 0x00000005ff127e24 */ /* 0x000fe2000f8e00ff */
[----:B------:R-:W-:Y:S01]  /*4f70*/  UMOV UR12, UR36 ;  /* 0x00000024000c7c82 */ /* 0x000fe20008000000 */
        /* <DEDUP_REMOVED lines=10> */
.L_x_214:
        /* <DEDUP_REMOVED lines=24> */
.L_x_216:
[----:B------:R-:W-:Y:S01]  /*51a0*/  @!P1 R2UR UR5, R8 ;  /* 0x00000000080592ca */ /* 0x000fe200000e0000 */
[----:B------:R-:W-:Y:S01]  /*51b0*/  VOTEU.ALL UP0, P1 ;  /* 0x0000000000ff7886 */ /* 0x000fe20000800000 */
[----:B------:R-:W-:Y:S01]  /*51c0*/  @!P1 R2UR UR4, R6 ;  /* 0x00000000060492ca */ /* 0x000fe200000e0000 */
[----:B--2---:R-:W-:Y:S01]  /*51d0*/  @!P1 IMAD.MOV.U32 R0, RZ, RZ, 0x2000 ;  /* 0x00002000ff009424 */ /* 0x004fe200078e00ff */
[----:B------:R-:W-:Y:S01]  /*51e0*/  UMOV UR6, 0x0 ;  /* 0x0000000000067882 */ /* 0x000fe20000000000 */
[----:B------:R-:W-:Y:S01]  /*51f0*/  UMOV UR7, 0x10000000 ;  /* 0x1000000000077882 */ /* 0x000fe20000000000 */
[----:B------:R-:W-:Y:S01]  /*5200*/  @!UP0 UIADD3 UR10, UPT, UPT, UR42, 0xc0, URZ ;  /* 0x000000c02a0a8890 */ /* 0x000fe2000fffe0ff */
[----:B------:R-:W-:Y:S01]  /*5210*/  VIADD R14, R14, 0x1 ;  /* 0x000000010e0e7836 */ /* 0x000fe20000000000 */
[----:B------:R-:W-:Y:S01]  /*5220*/  @!UP0 UIADD3 UR8, UPT, UPT, UR21, 0x4400, URZ ;  /* 0x0000440015088890 */ /* 0x000fe2000fffe0ff */
[----:B------:R-:W-:Y:S01]  /*5230*/  VOTEU.ALL UP0, P1 ;  /* 0x0000000000ff7886 */ /* 0x000fe20000800000 */
[----:B------:R-:W-:Y:S01]  /*5240*/  UMOV UR9, UR25 ;  /* 0x0000001900097c82 */ /* 0x000fe20008000000 */
[----:B------:R-:W-:Y:S02]  /*5250*/  UMOV UR11, UR43 ;  /* 0x0000002b000b7c82 */ /* 0x000fe40008000000 */
[----:B------:R-:W-:Y:S01]  /*5260*/  IMAD.U32 R18, RZ, RZ, UR5 ;  /* 0x00000005ff127e24 */ /* 0x000fe2000f8e00ff */
[----:B------:R-:W-:Y:S01]  /*5270*/  UMOV UR12, UR36 ;  /* 0x00000024000c7c82 */ /* 0x000fe20008000000 */
[----:B------:R-:W-:Y:S03]  /*5280*/  IMAD.U32 R19, RZ, RZ, UR4 ;  /* 0x00000004ff137e24 */ /* 0x000fe6000f8e00ff */
        /* <DEDUP_REMOVED lines=8> */
.L_x_218:
[----:B------:R-:W-:Y:S01]  /*5310*/  @!P1 IADD3 R6, P0, PT, R16, 0x580, RZ ;  /* 0x0000058010069810 */ /* 0x000fe20007f1e0ff */
[----:B------:R-:W-:Y:S01]  /*5320*/  VOTEU.ALL UP0, P1 ;  /* 0x0000000000ff7886 */ /* 0x000fe20000800000 */
[----:B------:R-:W-:Y:S01]  /*5330*/  UMOV UR6, 0x0 ;  /* 0x0000000000067882 */ /* 0x000fe20000000000 */
[----:B------:R-:W-:Y:S01]  /*5340*/  UMOV UR7, 0x10000000 ;  /* 0x1000000000077882 */ /* 0x000fe20000000000 */
[----:B------:R-:W-:Y:S01]  /*5350*/  @!P1 R2UR UR5, R6 ;  /* 0x00000000060592ca */ /* 0x000fe200000e0000 */
[----:B--2---:R-:W-:Y:S01]  /*5360*/  @!P1 IMAD.X R0, RZ, RZ, R17, P0 ;  /* 0x000000ffff009224 */ /* 0x004fe200000e0611 */
[----:B------:R-:W-:Y:S01]  /*5370*/  @!UP0 UIADD3 UR10, UPT, UPT, UR42, 0xe0, URZ ;  /* 0x000000e02a0a8890 */ /* 0x000fe2000fffe0ff */
[----:B------:R-:W-:Y:S01]  /*5380*/  R2UR UR18, R65 ;  /* 0x00000000411272ca */ /* 0x000fe200000e0000 */
[----:B------:R-:W-:Y:S01]  /*5390*/  @!UP0 UIADD3 UR8, UPT, UPT, UR21, 0x6400, URZ ;  /* 0x0000640015088890 */ /* 0x000fe2000fffe0ff */
[----:B------:R-:W-:Y:S01]  /*53a0*/  R2UR UR16, R66 ;  /* 0x00000000421072ca */ /* 0x000fe200000e0000 */
[----:B------:R-:W-:Y:S01]  /*53b0*/  VOTEU.ALL UP0, P1 ;  /* 0x0000000000ff7886 */ /* 0x000fe20000800000 */
[----:B------:R-:W-:Y:S01]  /*53c0*/  @!P1 R2UR UR4, R0 ;  /* 0x00000000000492ca */ /* 0x000fe200000e0000 */
[----:B------:R-:W-:Y:S01]  /*53d0*/  UMOV UR9, UR17 ;  /* 0x0000001100097c82 */ /* 0x000fe20008000000 */
[----:B------:R-:W-:Y:S01]  /*53e0*/  UMOV UR11, UR43 ;  /* 0x0000002b000b7c82 */ /* 0x000fe20008000000 */
[----:B------:R-:W-:Y:S01]  /*53f0*/  UMOV UR12, UR36 ;  /* 0x00000024000c7c82 */ /* 0x000fe20008000000 */
[C---:B------:R-:W-:Y:S01]  /*5400*/  ISETP.NE.AND P0, PT, R14.reuse, 0x2, PT ;  /* 0x000000020e00780c */ /* 0x040fe20003f05270 */
[----:B------:R-:W-:Y:S01]  /*5410*/  UPLOP3.LUT UP1, UPT, UPT, UPT, UPT, 0x80, 0x8 ;  /* 0x000000000008789c */ /* 0x000fe20003f2f070 */
[----:B------:R-:W-:Y:S01]  /*5420*/  IMAD.U32 R8, RZ, RZ, UR5 ;  /* 0x00000005ff087e24 */ /* 0x000fe2000f8e00ff */
[----:B------:R-:W-:Y:S01]  /*5430*/  UMOV UR36, UR38 ;  /* 0x0000002600247c82 */ /* 0x000fe20008000000 */
[----:B------:R-:W-:Y:S01]  /*5440*/  SEL R0, RZ, 0x1, P0 ;  /* 0x00000001ff007807 */ /* 0x000fe20000000000 */
[----:B------:R-:W-:Y:S01]  /*5450*/  UIADD3 UR20, UPT, UPT, UR13, UR18, URZ ;  /* 0x000000120d147290 */ /* 0x000fe2000fffe0ff */
[----:B------:R-:W-:Y:S01]  /*5460*/  SEL R14, R14, RZ, P0 ;  /* 0x000000ff0e0e7207 */ /* 0x000fe20000000000 */
[----:B------:R-:W-:Y:S01]  /*5470*/  UIADD3 UR16, UPT, UPT, UR14, UR16, URZ ;  /* 0x000000100e107290 */ /* 0x000fe2000fffe0ff */
[----:B------:R-:W-:Y:S01]  /*5480*/  LOP3.LUT R13, R13, R0, RZ, 0x3c, !PT ;  /* 0x000000000d0d7212 */ /* 0x000fe200078e3cff */
[----:B------:R-:W-:Y:S01]  /*5490*/  IMAD.U32 R9, RZ, RZ, UR4 ;  /* 0x00000004ff097e24 */ /* 0x000fe2000f8e00ff */
[----:B------:R-:W-:Y:S04]  /*54a0*/  @!P1 R2UR UR4, R8 ;  /* 0x00000000080492ca */ /* 0x000fe800000e0000 */
[----:B------:R-:W-:Y:S11]  /*54b0*/  @!P1 R2UR UR5, R9 ;  /* 0x00000000090592ca */ /* 0x000ff600000e0000 */
[----:B------:R-:W-:Y:S02]  /*54c0*/  @!UPT UIADD3 URZ, UPT, UPT, URZ, URZ, URZ ;  /* 0x000000fffffff290 */ /* 0x000fe4000fffe0ff */
[----:B------:R2:W-:Y:S01]  /*54d0*/  @!UP0 UTMALDG.3D [UR8], [UR4], desc[UR6] ;  /* 0x00000608040085b4 */ /* 0x0005e20008011000 */
[----:B------:R2:W-:Y:S01]  /*54e0*/  @!P1 SYNCS.ARRIVE.TRANS64.RED.A0TR RZ, [UR21+0x58], R7 ;  /* 0x00005807ffff99a7 */ /* 0x0005e20008300415 */
[----:B------:R-:W-:Y:S01]  /*54f0*/  SYNCS.ARRIVE.TRANS64.RED.A1T0 RZ, [UR29], RZ ;  /* 0x000000ffffff79a7 */ /* 0x000fe2000810041d */
[----:B------:R-:W-:Y:S05]  /*5500*/  BRA.U UP2, `(.L_x_89) ;  /* 0xffffffe902f07547 */ /* 0x000fea000b83ffff */
[----:B------:R-:W3:Y:S02]  /*5510*/  SYNCS.PHASECHK.TRANS64.TRYWAIT P0, [UR21+0x60], R10 ;  /* 0x0000600aff0075a7 */ /* 0x000ee40008001115 */
[----:B---3--:R-:W-:Y:S05]  /*5520*/  @!P0 BRA `(.L_x_90) ;  /* 0x0000006800f48947 */ /* 0x008fea0003800000 */
.L_x_220:
[----:B------:R-:W4:Y:S02]  /*5530*/  SYNCS.PHASECHK.TRANS64.TRYWAIT P0, [UR21+0x68], R10 ;  /* 0x0000680aff0075a7 */ /* 0x000f240008001115 */
[----:B----4-:R-:W-:Y:S05]  /*5540*/  @!P0 BRA `(.L_x_91) ;  /* 0x0000006c00048947 */ /* 0x010fea0003800000 */
.L_x_222:
[----:B------:R-:W4:Y:S01]  /*5550*/  SYNCS.PHASECHK.TRANS64.TRYWAIT P0, [UR21+0x70], R10 ;  /* 0x0000700aff0075a7 */ /* 0x000f220008001115 */
[----:B------:R-:W-:Y:S01]  /*5560*/  HFMA2 R0, -RZ, RZ, 0, 5.9604644775390625e-08 ;  /* 0x00000001ff007431 */ /* 0x000fe200000001ff */
[----:B----4-:R-:W-:Y:S06]  /*5570*/  @!P0 BRA `(.L_x_92) ;  /* 0x0000006c00108947 */ /* 0x010fec0003800000 */
.L_x_224:
[----:B------:R-:W-:Y:S02]  /*5580*/  MOV R2, UR21 ;  /* 0x0000001500027c02 */ /* 0x000fe40008000f00 */
[----:B---3--:R-:W-:-:S07]  /*5590*/  SHF.L.U32 R3, R0, 0x1f, RZ ;  /* 0x0000001f00037819 */ /* 0x008fce00000006ff */
.L_x_93:
[----:B---3--:R3:W4:Y:S02]  /*55a0*/  SYNCS.PHASECHK.TRANS64.TRYWAIT P0, [R2+URZ+0x78], R3 ;  /* 0x00007803020075a7 */ /* 0x00872400080011ff */
[----:B----4-:R-:W-:Y:S05]  /*55b0*/  @!P0 NANOSLEEP.SYNCS 0x989680 ;  /* 0x009896800000895d */ /* 0x010fea0003900000 */
[----:B------:R-:W4:Y:S02]  /*55c0*/  @!P0 SYNCS.PHASECHK.TRANS64 P0, [R2+URZ+0x78], R3 ;  /* 0x00007803020085a7 */ /* 0x000f2400080010ff */
[----:B-12-4-:R-:W-:Y:S05]  /*55d0*/  @P0 EXIT ;  /* 0x000000000000094d */ /* 0x016fea0003800000 */
[----:B------:R-:W-:Y:S05]  /*55e0*/  BRA `(.L_x_93) ;  /* 0xfffffffc00ec7947 */ /* 0x000fea000383ffff */
.L_x_74:
[----:B------:R-:W-:-:S06]  /*55f0*/  UISETP.GE.AND UP0, UPT, UR17, 0x4, UPT ;  /* 0x000000041100788c */ /* 0x000fcc000bf06270 */
[----:B------:R-:W-:-:S13]  /*5600*/  PLOP3.LUT P0, PT, PT, PT, UP0, 0x80, 0x8 ;  /* 0x000000000008781c */ /* 0x000fda0003f0f008 */
[----:B------:R-:W-:Y:S05]  /*5610*/  @!P0 EXIT ;  /* 0x000000000000894d */ /* 0x000fea0003800000 */
[----:B------:R-:W1:Y:S08]  /*5620*/  S2UR UR4, SR_CgaCtaId ;  /* 0x00000000000479c3 */ /* 0x000e700000008800 */
[----:B------:R-:W-:Y:S01]  /*5630*/  BAR.SYNC.DEFER_BLOCKING 0x6, 0xa0 ;  /* 0x0182800000007b1d */ /* 0x000fe20000010000 */
[C---:B------:R-:W-:Y:S01]  /*5640*/  IMAD.SHL.U32 R5, R75.reuse, 0x20, RZ ;  /* 0x000000204b057824 */ /* 0x040fe200078e00ff */
[C---:B------:R-:W-:Y:S01]  /*5650*/  R2P PR, R75.reuse, 0x6 ;  /* 0x000000064b007804 */ /* 0x040fe20000000000 */
[C---:B------:R-:W-:Y:S01]  /*5660*/  IMAD.SHL.U32 R2, R75.reuse, 0x4, RZ ;  /* 0x000000044b027824 */ /* 0x040fe200078e00ff */
[----:B------:R-:W-:Y:S01]  /*5670*/  CS2R R70, SRZ ;  /* 0x0000000000467805 */ /* 0x000fe2000001ff00 */
[----:B------:R-:W-:Y:S01]  /*5680*/  IMAD.U32 R23, R75, 0x10000, RZ ;  /* 0x000100004b177824 */ /* 0x000fe200078e00ff */
[----:B------:R-:W-:-:S02]  /*5690*/  UMOV UR43, 0x400 ;  /* 0x00000400002b7882 */ /* 0x000fc40000000000 */
[----:B------:R-:W2:Y:S01]  /*56a0*/  LDC.64 R60, c[0x0][0x8b0] ;  /* 0x00022c00ff3c7b82 */ /* 0x000ea20000000a00 */
[----:B------:R-:W-:Y:S01]  /*56b0*/  LOP3.LUT R3, R5, 0xe0, RZ, 0xc0, !PT ;  /* 0x000000e005037812 */ /* 0x000fe200078ec0ff */
[----:B------:R-:W-:Y:S01]  /*56c0*/  IMAD.SHL.U32 R62, R75, 0x10, RZ ;  /* 0x000000104b3e7824 */ /* 0x000fe200078e00ff */
[----:B------:R-:W-:Y:S01]  /*56d0*/  LOP3.LUT R5, R5, 0x100, RZ, 0xc0, !PT ;  /* 0x0000010005057812 */ /* 0x000fe200078ec0ff */
[----:B------:R-:W-:Y:S01]  /*56e0*/  IMAD.MOV.U32 R74, RZ, RZ, 0x10 ;  /* 0x00000010ff4a7424 */ /* 0x000fe200078e00ff */
[----:B------:R-:W-:Y:S01]  /*56f0*/  LOP3.LUT R2, R3, 0x1c, R2, 0xf8, !PT ;  /* 0x0000001c03027812 */ /* 0x000fe200078ef802 */
[----:B------:R-:W-:Y:S01]  /*5700*/  IMAD.MOV.U32 R73, RZ, RZ, 0x20 ;  /* 0x00000020ff497424 */ /* 0x000fe200078e00ff */
[----:B------:R-:W-:Y:S01]  /*5710*/  SHF.R.U32.HI R3, RZ, 0x2, R75 ;  /* 0x00000002ff037819 */ /* 0x000fe2000001164b */
[----:B------:R-:W3:Y:S01]  /*5720*/  LDC.64 R42, c[0x0][0x8a8] ;  /* 0x00022a00ff2a7b82 */ /* 0x000ee20000000a00 */
[----:B------:R-:W-:Y:S01]  /*5730*/  LOP3.LUT R23, R23, 0x600000, RZ, 0xc0, !PT ;  /* 0x0060000017177812 */ /* 0x000fe200078ec0ff */
[----:B------:R-:W-:Y:S01]  /*5740*/  IMAD.MOV.U32 R22, RZ, RZ, RZ ;  /* 0x000000ffff167224 */ /* 0x000fe200078e00ff */
[----:B------:R-:W-:Y:S01]  /*5750*/  LOP3.LUT R62, R5, 0x600, R62, 0xf8, !PT ;  /* 0x00000600053e7812 */ /* 0x000fe200078ef83e */
[----:B------:R-:W-:Y:S01]  /*5760*/  IMAD.MOV.U32 R72, RZ, RZ, RZ ;  /* 0x000000ffff487224 */ /* 0x000fe200078e00ff */
[----:B------:R-:W-:Y:S01]  /*5770*/  LOP3.LUT R3, R2, 0x4, R3, 0x78, !PT ;  /* 0x0000000402037812 */ /* 0x000fe200078e7803 */
[----:B------:R-:W4:Y:S01]  /*5780*/  LDCU UR62, c[0x0][0x370] ;  /* 0x00006e00ff3e77ac */ /* 0x000f220008000800 */
[----:B------:R-:W-:-:S02]  /*5790*/  LOP3.LUT R75, R75, 0x60, RZ, 0xc0, !PT ;  /* 0x000000604b4b7812 */ /* 0x000fc400078ec0ff */
[----:B------:R-:W-:Y:S01]  /*57a0*/  LOP3.LUT R62, R62, R3, RZ, 0xfc, !PT ;  /* 0x000000033e3e7212 */ /* 0x000fe200078efcff */
[----:B-1----:R-:W-:Y:S01]  /*57b0*/  ULEA UR43, UR4, UR43, 0x18 ;  /* 0x0000002b042b7291 */ /* 0x002fe2000f8ec0ff */
[----:B------:R-:W-:Y:S01]  /*57c0*/  SEL R74, R74, 0xfffffff0, !P2 ;  /* 0xfffffff04a4a7807 */ /* 0x000fe20005000000 */
[----:B------:R-:W1:Y:S01]  /*57d0*/  LDCU.64 UR4, c[0x0][0x890] ;  /* 0x00011200ff0477ac */ /* 0x000e620008000a00 */
[----:B------:R-:W-:Y:S01]  /*57e0*/  SEL R73, R73, 0xffffffe0, !P1 ;  /* 0xffffffe049497807 */ /* 0x000fe20004800000 */
[----:B------:R-:W2:Y:S05]  /*57f0*/  LDCU.64 UR54, c[0x0][0x348] ;  /* 0x00006900ff3677ac */ /* 0x000eaa0008000a00 */
[----:B------:R-:W4:Y:S01]  /*5800*/  LDS R0, [UR43+0x140] ;  /* 0x0001402bff007984 */ /* 0x000f220008000800 */
[----:B------:R-:W2:Y:S01]  /*5810*/  LDCU UR42, c[0x0][0xb0c] ;  /* 0x00016180ff2a77ac */ /* 0x000ea20008000800 */
[----:B------:R-:W2:Y:S01]  /*5820*/  LDCU UR39, c[0x0][0xb30] ;  /* 0x00016600ff2777ac */ /* 0x000ea20008000800 */
[----:B------:R-:W2:Y:S01]  /*5830*/  LDCU.64 UR60, c[0x0][0x888] ;  /* 0x00011100ff3c77ac */ /* 0x000ea20008000a00 */
[----:B-1----:R-:W-:Y:S01]  /*5840*/  IMAD.U32 R77, RZ, RZ, UR4 ;  /* 0x00000004ff4d7e24 */ /* 0x002fe2000f8e00ff */
[----:B------:R-:W-:Y:S01]  /*5850*/  UIADD3 UR4, UPT, UPT, UR43, 0x400, URZ ;  /* 0x000004002b047890 */ /* 0x000fe2000fffe0ff */
[----:B------:R-:W-:Y:S01]  /*5860*/  IMAD.U32 R76, RZ, RZ, UR5 ;  /* 0x00000005ff4c7e24 */ /* 0x000fe2000f8e00ff */
[----:B------:R-:W1:Y:S04]  /*5870*/  LDCU.64 UR40, c[0x0][0xb28] ;  /* 0x00016500ff2877ac */ /* 0x000e680008000a00 */
[----:B------:R-:W-:Y:S01]  /*5880*/  IMAD.U32 R68, RZ, RZ, UR4 ;  /* 0x00000004ff447e24 */ /* 0x000fe2000f8e00ff */
[----:B------:R-:W1:Y:S01]  /*5890*/  LDCU.128 UR56, c[0x0][0xb10] ;  /* 0x00016200ff3877ac */ /* 0x000e620008000c00 */
[----:B------:R-:W1:Y:S01]  /*58a0*/  LDCU UR53, c[0x0][0x374] ;  /* 0x00006e80ff3577ac */ /* 0x000e620008000800 */
[----:B------:R-:W-:Y:S01]  /*58b0*/  UMOV UR52, URZ ;  /* 0x000000ff00347c82 */ /* 0x000fe20008000000 */
[----:B------:R-:W-:Y:S01]  /*58c0*/  UMOV UR47, URZ ;  /* 0x000000ff002f7c82 */ /* 0x000fe20008000000 */
[----:B-1234-:R-:W-:-:S07]  /*58d0*/  IMAD.IADD R23, R0, 0x1, R23 ;  /* 0x0000000100177824 */ /* 0x01efce00078e0217 */
.L_x_169:
[C---:B------:R-:W-:Y:S02]  /*58e0*/  LEA R3, R70.reuse, UR43, 0x3 ;  /* 0x0000002b46037c11 */ /* 0x040fe4000f8e18ff */
[----:B------:R-:W-:Y:S02]  /*58f0*/  SHF.L.U32 R0, R71, 0x1f, RZ ;  /* 0x0000001f47007819 */ /* 0x000fe400000006ff */
[----:B-1----:R-:W-:Y:S02]  /*5900*/  LEA R5, R70, UR43, 0x4 ;  /* 0x0000002b46057c11 */ /* 0x002fe4000f8e20ff */
[----:B------:R-:W1:Y:S02]  /*5910*/  SYNCS.PHASECHK.TRANS64.TRYWAIT P0, [R3+URZ+0x90], R0 ;  /* 0x00009000030075a7 */ /* 0x000e6400080011ff */
[----:B-1----:R-:W-:Y:S05]  /*5920*/  @!P0 BRA `(.L_x_94) ;  /* 0x00000068003c8947 */ /* 0x002fea0003800000 */
.L_x_225:
        /* <DEDUP_REMOVED lines=11> */
[----:B------:R-:W-:Y:S01]  /*59e0*/  PLOP3.LUT P0, PT, PT, PT, UP1, 0x80, 0x8 ;  /* 0x000000000008781c */ /* 0x000fe20003f0f018 */
[----:B------:R-:W-:Y:S06]  /*59f0*/  UP2UR UR4, UPR, URZ, 0x2 ;  /* 0x00000002ff047883 */ /* 0x000fec0008000000 */
[----:B------:R-:W-:Y:S06]  /*5a00*/  IMAD.U32 R78, RZ, RZ, UR4 ;  /* 0x00000004ff4e7e24 */ /* 0x000fec000f8e00ff */
[----:B-1----:R-:W-:Y:S02]  /*5a10*/  @P0 SHF.R.U32.HI R0, RZ, 0x10, R5 ;  /* 0x00000010ff000819 */ /* 0x002fe40000011605 */
        /* <DEDUP_REMOVED lines=12> */
[----:B------:R-:W2:Y:S01]  /*5ae0*/  LDCU UR12, c[0x0][0xb20] ;  /* 0x00016400ff0c77ac */ /* 0x000ea20008000800 */
[----:B------:R-:W-:Y:S02]  /*5af0*/  UIMAD.WIDE.U32 UR4, UR53, UR59, URZ ;  /* 0x0000003b350472a5 */ /* 0x000fe4000f8e00ff */
[----:B------:R-:W-:Y:S02]  /*5b00*/  UIMAD.WIDE.U32 UR6, UR62, UR56, URZ ;  /* 0x000000383e0672a5 */ /* 0x000fe4000f8e00ff */
[----:B------:R-:W-:Y:S02]  /*5b10*/  UISETP.NE.AND UP0, UPT, UR58, 0x1, UPT ;  /* 0x000000013a00788c */ /* 0x000fe4000bf05270 */
[----:B------:R-:W-:Y:S02]  /*5b20*/  UIMAD.WIDE.U32 UR8, UR37, UR59, URZ ;  /* 0x0000003b250872a5 */ /* 0x000fe4000f8e00ff */
[----:B------:R-:W-:Y:S02]  /*5b30*/  UIMAD.WIDE.U32 UR10, UR38, UR56, URZ ;  /* 0x00000038260a72a5 */ /* 0x000fe4000f8e00ff */
[----:B------:R-:W-:Y:S02]  /*5b40*/  UISETP.NE.AND UP1, UPT, UR42, 0x1, UPT ;  /* 0x000000012a00788c */ /* 0x000fe4000bf25270 */
[----:B------:R-:W-:Y:S01]  /*5b50*/  UISETP.NE.AND UP2, UPT, UR45, 0x1, UPT ;  /* 0x000000012d00788c */ /* 0x000fe2000bf45270 */
[----:B------:R-:W-:Y:S02]  /*5b60*/  UMOV UR4, UR5 ;  /* 0x0000000500047c82 */ /* 0x000fe40008000000 */
[----:B--2---:R-:W-:Y:S03]  /*5b70*/  USHF.R.U32.HI UR5, URZ, UR12, UR4 ;  /* 0x0000000cff057299 */ /* 0x004fe60008011604 */
[----:B------:R-:W-:Y:S02]  /*5b80*/  UMOV UR4, UR7 ;  /* 0x0000000700047c82 */ /* 0x000fe40008000000 */
[----:B------:R-:W-:Y:S02]  /*5b90*/  USHF.R.U32.HI UR7, URZ, UR57, UR4 ;  /* 0x00000039ff077299 */ /* 0x000fe40008011604 */
[----:B------:R-:W-:Y:S02]  /*5ba0*/  USEL UR4, UR53, UR5, !UP0 ;  /* 0x0000000535047287 */ /* 0x000fe4000c000000 */
[----:B------:R-:W-:Y:S01]  /*5bb0*/  USEL UR7, UR62, UR7, !UP1 ;  /* 0x000000073e077287 */ /* 0x000fe2000c800000 */
[----:B------:R-:W-:Y:S01]  /*5bc0*/  UMOV UR5, UR9 ;  /* 0x0000000900057c82 */ /* 0x000fe20008000000 */
[----:B------:R-:W-:Y:S02]  /*5bd0*/  UIMAD.WIDE.U32 UR8, UR4, UR40, URZ ;  /* 0x00000028040872a5 */ /* 0x000fe4000f8e00ff */
[----:B------:R-:W-:Y:S03]  /*5be0*/  USHF.R.U32.HI UR6, URZ, UR12, UR5 ;  /* 0x0000000cff067299 */ /* 0x000fe60008011605 */
[----:B------:R-:W-:Y:S01]  /*5bf0*/  UMOV UR5, UR11 ;  /* 0x0000000b00057c82 */ /* 0x000fe20008000000 */
[----:B------:R-:W-:Y:S02]  /*5c00*/  UIMAD.WIDE.U32 UR10, UR7, UR40, URZ ;  /* 0x00000028070a72a5 */ /* 0x000fe4000f8e00ff */
[----:B------:R-:W-:Y:S02]  /*5c10*/  USHF.R.U32.HI UR12, URZ, UR57, UR5 ;  /* 0x00000039ff0c7299 */ /* 0x000fe40008011605 */
[----:B------:R-:W-:Y:S01]  /*5c20*/  USEL UR6, UR37, UR6, !UP0 ;  /* 0x0000000625067287 */ /* 0x000fe2000c000000 */
[----:B------:R-:W-:Y:S02]  /*5c30*/  UMOV UR5, UR9 ;  /* 0x0000000900057c82 */ /* 0x000fe40008000000 */
[----:B------:R-:W-:Y:S01]  /*5c40*/  UMOV UR10, UR11 ;  /* 0x0000000b000a7c82 */ /* 0x000fe20008000000 */
[----:B------:R-:W-:Y:S02]  /*5c50*/  @UP2 USHF.R.U32.HI UR4, URZ, UR41, UR5 ;  /* 0x00000029ff042299 */ /* 0x000fe40008011605 */
[----:B------:R-:W-:Y:S02]  /*5c60*/  @UP2 USHF.R.U32.HI UR7, URZ, UR41, UR10 ;  /* 0x00000029ff072299 */ /* 0x000fe4000801160a */
[----:B------:R-:W-:Y:S02]  /*5c70*/  UIMAD UR4, UR45, UR4, URZ ;  /* 0x000000042d0472a4 */ /* 0x000fe4000f8e02ff */
        /* <DEDUP_REMOVED lines=8> */
[----:B------:R-:W-:Y:S02]  /*5d00*/  USEL UR11, UR6, UR4, !UP2 ;  /* 0x00000004060b7287 */ /* 0x000fe4000d000000 */
[----:B------:R-:W-:Y:S02]  /*5d10*/  UIADD3 UR8, UPT, UPT, -UR5, URZ, URZ ;  /* 0x000000ff05087290 */ /* 0x000fe4000fffe1ff */
[----:B------:R-:W-:Y:S01]  /*5d20*/  UIADD3 UR10, UPT, UPT, -UR11, URZ, URZ ;  /* 0x000000ff0b0a7290 */ /* 0x000fe2000fffe1ff */
[----:B------:R-:W-:Y:S01]  /*5d30*/  @!UP0 UMOV UR4, UR9 ;  /* 0x0000000900048c82 */ /* 0x000fe20008000000 */
[----:B------:R-:W-:Y:S02]  /*5d40*/  UIADD3 UR9, UPT, UPT, -UR6, URZ, URZ ;  /* 0x000000ff06097290 */ /* 0x000fe4000fffe1ff */
[----:B------:R-:W-:Y:S02]  /*5d50*/  @!UP0 USHF.R.U32.HI UR4, URZ, UR41, UR4 ;  /* 0x00000029ff048299 */ /* 0x000fe40008011604 */
[----:B------:R-:W-:Y:S02]  /*5d60*/  UIMAD UR10, UR45, UR10, UR6 ;  /* 0x0000000a2d0a72a4 */ /* 0x000fe4000f8e0206 */
[----:B------:R-:W-:Y:S04]  /*5d70*/  @!UP0 USEL UR4, UR5, UR4, !UP2 ;  /* 0x0000000405048287 */ /* 0x000fe8000d000000 */
[----:B------:R-:W-:Y:S02]  /*5d80*/  @!UP0 UIMAD UR10, UR7, UR10, UR4 ;  /* 0x0000000a070a82a4 */ /* 0x000fe4000f8e0204 */
[----:B------:R-:W-:Y:S02]  /*5d90*/  @!UP0 UIADD3 UR11, UPT, UPT, UR11, -UR4, URZ ;  /* 0x800000040b0b8290 */ /* 0x000fe4000fffe0ff */
[----:B------:R-:W-:Y:S02]  /*5da0*/  UIMAD UR7, UR42, UR8, UR38 ;  /* 0x000000082a0772a4 */ /* 0x000fe4000f8e0226 */
[----:B------:R-:W-:Y:S02]  /*5db0*/  @!UP0 UIMAD UR6, UR11, UR45, UR5 ;  /* 0x0000002d0b0682a4 */ /* 0x000fe4000f8e0205 */
[----:B------:R-:W-:Y:S01]  /*5dc0*/  UIMAD UR4, UR58, UR9, UR37 ;  /* 0x000000093a0472a4 */ /* 0x000fe2000f8e0225 */
[----:B------:R-:W-:Y:S02]  /*5dd0*/  @!UP0 UMOV UR5, UR10 ;  /* 0x0000000a00058c82 */ /* 0x000fe40008000000 */
[----:B------:R-:W-:Y:S02]  /*5de0*/  UIMAD UR38, UR5, UR42, UR7 ;  /* 0x0000002a052672a4 */ /* 0x000fe4000f8e0207 */
[----:B------:R-:W-:Y:S11]  /*5df0*/  UIMAD UR37, UR6, UR58, UR4 ;  /* 0x0000003a062572a4 */ /* 0x000ff6000f8e0204 */
[----:B------:R-:W-:Y:S01]  /*5e00*/  @!UPT UIADD3 URZ, UPT, UPT, URZ, URZ, URZ ;  /* 0x000000fffffff290 */ /* 0x000fe2000fffe0ff */
.L_x_95:
[----:B------:R-:W-:Y:S01]  /*5e10*/  UISETP.NE.AND UP0, UPT, UR39, 0x1, UPT ;  /* 0x000000012700788c */ /* 0x000fe2000bf05270 */
[----:B------:R-:W-:Y:S01]  /*5e20*/  LOP3.LUT P0, RZ, R68, 0x3f0, RZ, 0xc0, !PT ;  /* 0x000003f044ff7812 */ /* 0x000fe2000780c0ff */
[----:B------:R-:W-:Y:S01]  /*5e30*/  USHF.L.U32 UR50, UR16, 0x6, URZ ;  /* 0x0000000610327899 */ /* 0x000fe200080006ff */
[----:B------:R-:W-:Y:S01]  /*5e40*/  BSSY.RECONVERGENT B6, `(.L_x_96) ;  /* 0x0000034000067945 */ /* 0x000fe20003800200 */
[----:B------:R-:W-:Y:S01]  /*5e50*/  USHF.L.U32 UR49, UR20, 0x8, URZ ;  /* 0x0000000814317899 */ /* 0x000fe200080006ff */
[----:B------:R-:W-:Y:S06]  /*5e60*/  IADD3 R70, PT, PT, R70, 0x1, RZ ;  /* 0x0000000146467810 */ /* 0x000fec0007ffe0ff */
[----:B------:R-:W2:Y:S01]  /*5e70*/  @!UP0 LDCU.128 UR12, c[0x0][0xb10] ;  /* 0x00016200ff0c87ac */ /* 0x000ea20008000c00 */
[----:B------:R-:W3:Y:S01]  /*5e80*/  @!UP0 LDCU UR5, c[0x0][0xb0c] ;  /* 0x00016180ff0587ac */ /* 0x000ee20008000800 */
[----:B------:R-:W4:Y:S01]  /*5e90*/  @!UP0 LDCU UR10, c[0x0][0xb20] ;  /* 0x00016400ff0a87ac */ /* 0x000f220008000800 */
[----:B--2---:R-:W-:Y:S02]  /*5ea0*/  UIMAD.WIDE.U32 UR8, UR38, UR12, URZ ;  /* 0x0000000c260872a5 */ /* 0x004fe4000f8e00ff */
[----:B------:R-:W-:Y:S02]  /*5eb0*/  UIMAD.WIDE.U32 UR6, UR37, UR15, URZ ;  /* 0x0000000f250672a5 */ /* 0x000fe4000f8e00ff */
[----:B------:R-:W-:Y:S03]  /*5ec0*/  @!UP0 UISETP.NE.AND UP1, UPT, UR14, 0x1, UPT ;  /* 0x000000010e00888c */ /* 0x000fe6000bf25270 */
[----:B------:R-:W-:Y:S01]  /*5ed0*/  @!UP0 UMOV UR4, UR9 ;  /* 0x0000000900048c82 */ /* 0x000fe20008000000 */
[----:B---3--:R-:W-:Y:S02]  /*5ee0*/  @!UP0 UISETP.NE.AND UP2, UPT, UR5, 0x1, UPT ;  /* 0x000000010500888c */ /* 0x008fe4000bf45270 */
[----:B------:R-:W-:Y:S01]  /*5ef0*/  @!UP0 USHF.R.U32.HI UR4, URZ, UR13, UR4 ;  /* 0x0000000dff048299 */ /* 0x000fe20008011604 */
[----:B------:R-:W-:Y:S02]  /*5f00*/  @!UP0 UMOV UR6, UR7 ;  /* 0x0000000700068c82 */ /* 0x000fe40008000000 */
[----:B----4-:R-:W-:Y:S02]  /*5f10*/  @!UP0 USHF.R.U32.HI UR6, URZ, UR10, UR6 ;  /* 0x0000000aff068299 */ /* 0x010fe40008011606 */
[----:B------:R-:W-:Y:S02]  /*5f20*/  @!UP0 USEL UR7, UR38, UR4, !UP2 ;  /* 0x0000000426078287 */ /* 0x000fe4000d000000 */
[----:B------:R-:W-:Y:S04]  /*5f30*/  @!UP0 USEL UR6, UR37, UR6, !UP1 ;  /* 0x0000000625068287 */ /* 0x000fe8000c800000 */
[----:B------:R-:W-:Y:S02]  /*5f40*/  @!UP0 UIADD3 UR4, UPT, UPT, -UR7, UR6, URZ ;  /* 0x0000000607048290 */ /* 0x000fe4000fffe1ff */
[----:B------:R-:W-:Y:S02]  /*5f50*/  @!UP0 UIADD3 UR6, UPT, UPT, UR7, -UR6, URZ ;  /* 0x8000000607068290 */ /* 0x000fe4000fffe0ff */
[----:B------:R-:W-:Y:S02]  /*5f60*/  @!UP0 UIMAD UR38, UR4, UR5, UR38 ;  /* 0x00000005042682a4 */ /* 0x000fe4000f8e0226 */
[----:B------:R-:W-:Y:S01]  /*5f70*/  @!UP0 UIMAD UR37, UR6, UR14, UR37 ;  /* 0x0000000e062582a4 */ /* 0x000fe2000f8e0225 */
[----:B------:R-:W-:Y:S11]  /*5f80*/  @!P0 BRA `(.L_x_97) ;  /* 0x00000000007c8947 */ /* 0x000ff60003800000 */
[----:B------:R-:W2:Y:S01]  /*5f90*/  LDCU.64 UR8, c[0x4][0x80] ;  /* 0x01001000ff0877ac */ /* 0x000ea20008000a00 */
[----:B------:R-:W-:Y:S01]  /*5fa0*/  MOV R2, 0x0 ;  /* 0x0000000000027802 */ /* 0x000fe20000000f00 */
[----:B------:R-:W-:Y:S02]  /*5fb0*/  HFMA2 R12, -RZ, RZ, 0, 5.9604644775390625e-08 ;  /* 0x00000001ff0c7431 */ /* 0x000fe400000001ff */
[----:B------:R-:W-:Y:S01]  /*5fc0*/  IMAD.MOV.U32 R8, RZ, RZ, 0x70 ;  /* 0x00000070ff087424 */ /* 0x000fe200078e00ff */
[----:B------:R3:W4:Y:S01]  /*5fd0*/  LDC.64 R14, c[0x4][R2] ;  /* 0x01000000020e7b82 */ /* 0x0007220000000a00 */
[----:B------:R-:W1:Y:S01]  /*5fe0*/  LDCU.64 UR6, c[0x4][0x88] ;  /* 0x01001100ff0677ac */ /* 0x000e620008000a00 */
[----:B------:R-:W-:Y:S01]  /*5ff0*/  IMAD.MOV.U32 R13, RZ, RZ, RZ ;  /* 0x000000ffff0d7224 */ /* 0x000fe200078e00ff */
[----:B------:R-:W1:Y:S01]  /*6000*/  LDCU.64 UR4, c[0x4][0x8] ;  /* 0x01000100ff0477ac */ /* 0x000e620008000a00 */
[----:B--2---:R-:W-:Y:S01]  /*6010*/  MOV R5, UR9 ;  /* 0x0000000900057c02 */ /* 0x004fe20008000f00 */
[----:B------:R-:W-:Y:S01]  /*6020*/  IMAD.U32 R4, RZ, RZ, UR8 ;  /* 0x00000008ff047e24 */ /* 0x000fe2000f8e00ff */
[----:B-1----:R-:W-:Y:S01]  /*6030*/  MOV R7, UR7 ;  /* 0x0000000700077c02 */ /* 0x002fe20008000f00 */
[----:B------:R-:W-:Y:S01]  /*6040*/  IMAD.U32 R6, RZ, RZ, UR6 ;  /* 0x00000006ff067e24 */ /* 0x000fe2000f8e00ff */
[----:B------:R-:W-:Y:S01]  /*6050*/  MOV R11, UR5 ;  /* 0x00000005000b7c02 */ /* 0x000fe20008000f00 */
[----:B------:R-:W-:Y:S02]  /*6060*/  IMAD.U32 R10, RZ, RZ, UR4 ;  /* 0x00000004ff0a7e24 */ /* 0x000fe4000f8e00ff */
[----:B------:R-:W-:Y:S07]  /*6070*/  LEPC R20, `(.L_x_98) ;  /* 0x000000001014794e */ /* 0x000fee0000000000 */
[----:B---345:R-:W-:Y:S05]  /*6080*/  CALL.ABS.NOINC R14 ;  /* 0x000000000e007343 */ /* 0x038fea0003c00000 */
.L_x_98:
[----:B------:R-:W1:Y:S01]  /*6090*/  LDCU.64 UR8, c[0x4][0x80] ;  /* 0x01001000ff0877ac */ /* 0x000e620008000a00 */
[----:B------:R-:W2:Y:S01]  /*60a0*/  LDC.64 R2, c[0x4][R2] ;  /* 0x0100000002027b82 */ /* 0x000ea20000000a00 */
[----:B------:R-:W-:Y:S02]  /*60b0*/  HFMA2 R12, -RZ, RZ, 0, 5.9604644775390625e-08 ;  /* 0x00000001ff0c7431 */ /* 0x000fe400000001ff */
[----:B------:R-:W-:Y:S02]  /*60c0*/  IMAD.MOV.U32 R8, RZ, RZ, 0x70 ;  /* 0x00000070ff087424 */ /* 0x000fe400078e00ff */
[----:B------:R-:W-:Y:S01]  /*60d0*/  IMAD.MOV.U32 R13, RZ, RZ, RZ ;  /* 0x000000ffff0d7224 */ /* 0x000fe200078e00ff */
[----:B------:R-:W3:Y:S01]  /*60e0*/  LDCU.64 UR6, c[0x4][0x88] ;  /* 0x01001100ff0677ac */ /* 0x000ee20008000a00 */
[----:B------:R-:W4:Y:S01]  /*60f0*/  LDCU.64 UR4, c[0x4][0x8] ;  /* 0x01000100ff0477ac */ /* 0x000f220008000a00 */
[----:B-1----:R-:W-:Y:S02]  /*6100*/  MOV R4, UR8 ;  /* 0x0000000800047c02 */ /* 0x002fe40008000f00 */
[----:B------:R-:W-:Y:S02]  /*6110*/  MOV R5, UR9 ;  /* 0x0000000900057c02 */ /* 0x000fe40008000f00 */
[----:B---3--:R-:W-:Y:S01]  /*6120*/  MOV R7, UR7 ;  /* 0x0000000700077c02 */ /* 0x008fe20008000f00 */
[----:B------:R-:W-:Y:S01]  /*6130*/  IMAD.U32 R6, RZ, RZ, UR6 ;  /* 0x00000006ff067e24 */ /* 0x000fe2000f8e00ff */
[----:B----4-:R-:W-:Y:S01]  /*6140*/  MOV R11, UR5 ;  /* 0x00000005000b7c02 */ /* 0x010fe20008000f00 */
[----:B------:R-:W-:Y:S02]  /*6150*/  IMAD.U32 R10, RZ, RZ, UR4 ;  /* 0x00000004ff0a7e24 */ /* 0x000fe4000f8e00ff */
[----:B------:R-:W-:Y:S07]  /*6160*/  LEPC R20, `(.L_x_97) ;  /* 0x000000001014794e */ /* 0x000fee0000000000 */
[----:B--2---:R-:W-:Y:S05]  /*6170*/  CALL.ABS.NOINC R2 ;  /* 0x0000000002007343 */ /* 0x004fea0003c00000 */
.L_x_97:
[----:B------:R-:W-:Y:S05]  /*6180*/  BSYNC.RECONVERGENT B6 ;  /* 0x0000000000067941 */ /* 0x000fea0003800200 */
.L_x_96:
[----:B------:R-:W-:Y:S02]  /*6190*/  R2UR UR6, R67 ;  /* 0x00000000430672ca */ /* 0x000fe400000e0000 */
[----:B------:R-:W-:Y:S02]  /*61a0*/  R2UR UR5, R77 ;  /* 0x000000004d0572ca */ /* 0x000fe400000e0000 */
[----:B------:R-:W-:Y:S02]  /*61b0*/  R2UR UR4, R76 ;  /* 0x000000004c0472ca */ /* 0x000fe400000e0000 */
[----:B------:R-:W-:Y:S02]  /*61c0*/  ISETP.NE.U32.AND P4, PT, R60, RZ, PT ;  /* 0x000000ff3c00720c */ /* 0x000fe40003f85070 */
[----:B------:R-:W-:Y:S02]  /*61d0*/  ISETP.NE.U32.AND P2, PT, RZ, UR60, PT ;  /* 0x0000003cff007c0c */ /* 0x000fe4000bf45070 */
[----:B------:R-:W-:Y:S02]  /*61e0*/  ISETP.NE.AND.EX P4, PT, R61, RZ, PT, P4 ;  /* 0x000000ff3d00720c */ /* 0x000fe40003f85340 */
[----:B------:R-:W-:Y:S01]  /*61f0*/  ISETP.NE.AND.EX P2, PT, RZ, UR61, PT, P2 ;  /* 0x0000003dff007c0c */ /* 0x000fe2000bf45320 */
[----:B------:R-:W-:Y:S02]  /*6200*/  UISETP.NE.AND UP2, UPT, UR6, URZ, UPT ;  /* 0x000000ff0600728c */ /* 0x000fe4000bf45270 */
[----:B------:R-:W-:Y:S04]  /*6210*/  UISETP.NE.U32.AND UP0, UPT, UR5, URZ, UPT ;  /* 0x000000ff0500728c */ /* 0x000fe8000bf05070 */
[----:B------:R-:W-:Y:S01]  /*6220*/  UISETP.NE.AND.EX UP1, UPT, UR4, URZ, UPT, UP0 ;  /* 0x000000ff0400728c */ /* 0x000fe2000bf25300 */
[----:B------:R-:W-:Y:S01]  /*6230*/  PLOP3.LUT P1, PT, PT, PT, UP2, 0x80, 0x8 ;  /* 0x000000000008781c */ /* 0x000fe20003f2f028 */
[----:B------:R-:W-:Y:S03]  /*6240*/  UPLOP3.LUT UP0, UPT, UPT, UPT, UPT, 0x40, 0x4 ;  /* 0x000000000004789c */ /* 0x000fe60003f0e870 */
[----:B------:R-:W-:Y:S06]  /*6250*/  @UP2 UPLOP3.LUT UP0, UPT, UPT, UPT, UP1, 0x80, 0x8 ;  /* 0x000000000008289c */ /* 0x000fec0003f0f010 */
[----:B------:R-:W-:Y:S01]  /*6260*/  PLOP3.LUT P0, PT, PT, PT, UP0, 0x80, 0x8 ;  /* 0x000000000008781c */ /* 0x000fe20003f0f008 */
[----:B------:R-:W-:Y:S01]  /*6270*/  @!UPT UIADD3 URZ, UPT, UPT, URZ, URZ, URZ ;  /* 0x000000fffffff290 */ /* 0x000fe2000fffe0ff */
[----:B------:R-:W-:Y:S11]  /*6280*/  BRA.U !UP1, `(.L_x_99) ;  /* 0x0000000109407547 */ /* 0x000ff6000b800000 */
[----:B------:R-:W-:Y:S01]  /*6290*/  UISETP.NE.U32.AND UP0, UPT, UR60, URZ, UPT ;  /* 0x000000ff3c00728c */ /* 0x000fe2000bf05070 */
[----:B------:R-:W-:Y:S01]  /*62a0*/  R2UR UR6, R77 ;  /* 0x000000004d0672ca */ /* 0x000fe200000e0000 */
[----:B------:R-:W2:Y:S01]  /*62b0*/  LDCU.64 UR8, c[0x0][0x358] ;  /* 0x00006b00ff0877ac */ /* 0x000ea20008000a00 */
[----:B------:R-:W-:Y:S02]  /*62c0*/  HFMA2 R63, -RZ, RZ, 0, 5.9604644775390625e-08 ;  /* 0x00000001ff3f7431 */ /* 0x000fe400000001ff */
[----:B-1----:R-:W-:Y:S01]  /*62d0*/  IMAD.MOV.U32 R0, RZ, RZ, 0x1 ;  /* 0x00000001ff007424 */ /* 0x002fe200078e00ff */
[----:B------:R-:W-:Y:S06]  /*62e0*/  UISETP.NE.AND.EX UP0, UPT, UR61, URZ, UPT, UP0 ;  /* 0x000000ff3d00728c */ /* 0x000fec000bf05300 */
[----:B------:R-:W-:Y:S05]  /*62f0*/  PLOP3.LUT P3, PT, PT, PT, UP0, 0x80, 0x8 ;  /* 0x000000000008781c */ /* 0x000fea0003f6f008 */
[----:B------:R-:W1:Y:S01]  /*6300*/  @UP0 LDCU.64 UR4, c[0x0][0x888] ;  /* 0x00011100ff0407ac */ /* 0x000e620008000a00 */
[----:B------:R-:W-:Y:S07]  /*6310*/  @UP0 UIMAD UR6, UR36, UR6, URZ ;  /* 0x00000006240602a4 */ /* 0x000fee000f8e02ff */
[----:B------:R-:W-:Y:S01]  /*6320*/  @!P3 PRMT R63, R0, 0x7610, R63 ;  /* 0x00007610003fb816 */ /* 0x000fe2000000003f */
[----:B-1----:R-:W-:Y:S06]  /*6330*/  @UP0 UIMAD.WIDE UR4, UR6, 0x4, UR4 ;  /* 0x00000004060408a5 */ /* 0x002fec000f8e0204 */
[----:B------:R-:W-:Y:S02]  /*6340*/  IMAD.U32 R2, RZ, RZ, UR4 ;  /* 0x00000004ff027e24 */ /* 0x000fe4000f8e00ff */
[----:B------:R-:W-:Y:S03]  /*6350*/  IMAD.U32 R3, RZ, RZ, UR5 ;  /* 0x00000005ff037e24 */ /* 0x000fe6000f8e00ff */
[----:B------:R-:W1:Y:S02]  /*6360*/  @!UP0 LDCU UR4, c[0x0][0x880] ;  /* 0x00011000ff0487ac */ /* 0x000e640008000800 */
[----:B--2--5:R2:W5:Y:S02]  /*6370*/  @P3 LDG.E R27, desc[UR8][R2.64] ;  /* 0x00000008021b3981 */ /* 0x024564000c1e1900 */
[----:B-12---:R-:W-:Y:S02]  /*6380*/  @!P3 MOV R27, UR4 ;  /* 0x00000004001bbc02 */ /* 0x006fe40008000f00 */
.L_x_99:
[----:B------:R-:W-:Y:S05]  /*6390*/  @!P4 BRA `(.L_x_100) ;  /* 0x000000000024c947 */ /* 0x000fea0003800000 */
[----:B------:R-:W-:Y:S01]  /*63a0*/  ISETP.NE.U32.AND P3, PT, R42, RZ, PT ;  /* 0x000000ff2a00720c */ /* 0x000fe20003f65070 */
[----:B------:R-:W2:Y:S03]  /*63b0*/  LDCU.64 UR4, c[0x0][0x358] ;  /* 0x00006b00ff0477ac */ /* 0x000ea60008000a00 */
[----:B------:R-:W-:Y:S11]  /*63c0*/  ISETP.NE.AND.EX P3, PT, R43, RZ, PT, P3 ;  /* 0x000000ff2b00720c */ /* 0x000ff60003f65330 */
[----:B------:R-:W-:Y:S02]  /*63d0*/  @!UPT UIADD3 URZ, UPT, UPT, URZ, URZ, URZ ;  /* 0x000000fffffff290 */ /* 0x000fe4000fffe0ff */
[----:B------:R-:W3:Y:S01]  /*63e0*/  @P3 LDC.64 R2, c[0x0][0x8a8] ;  /* 0x00022a00ff023b82 */ /* 0x000ee20000000a00 */
[----:B-1----:R-:W-:Y:S04]  /*63f0*/  @P3 IMAD R0, R60, UR36, RZ ;  /* 0x000000243c003c24 */ /* 0x002fe8000f8e02ff */
[----:B---3--:R-:W-:Y:S05]  /*6400*/  @P3 IMAD.WIDE R2, R0, 0x4, R2 ;  /* 0x0000000400023825 */ /* 0x008fea00078e0202 */
[----:B--2--5:R2:W5:Y:S02]  /*6410*/  @P3 LDG.E R24, desc[UR4][R2.64] ;  /* 0x0000000402183981 */ /* 0x024564000c1e1900 */
[----:B--2---:R-:W3:Y:S02]  /*6420*/  @!P3 LDC R24, c[0x0][0x8a0] ;  /* 0x00022800ff18bb82 */ /* 0x004ee40000000800 */
.L_x_100:
[----:B-----5:R-:W-:Y:S01]  /*6430*/  FSETP.NEU.AND P3, PT, R27, RZ, PT ;  /* 0x000000ff1b00720b */ /* 0x020fe20003f6d000 */
[----:B------:R-:W-:Y:S01]  /*6440*/  IMAD.SHL.U32 R86, R62, 0x4, RZ ;  /* 0x000000043e567824 */ /* 0x000fe200078e00ff */
[----:B------:R-:W-:Y:S01]  /*6450*/  SEL R5, RZ, 0xffffffff, P2 ;  /* 0xffffffffff057807 */ /* 0x000fe20001000000 */
[----:B------:R-:W-:Y:S01]  /*6460*/  BSSY B1, `(.L_x_101) ;  /* 0x0000043000017945 */ /* 0x000fe20003800000 */
[----:B------:R-:W-:Y:S01]  /*6470*/  @P1 LOP3.LUT P2, RZ, R63, 0xff, RZ, 0xc0, !PT ;  /* 0x000000ff3fff1812 */ /* 0x000fe2000784c0ff */
[----:B------:R-:W-:Y:S01]  /*6480*/  VIADD R81, R86, UR43 ;  /* 0x0000002b56517c36 */ /* 0x000fe20008000000 */
[----:B------:R-:W-:Y:S01]  /*6490*/  @P1 SEL R2, RZ, 0xffffffff, P3 ;  /* 0xffffffffff021807 */ /* 0x000fe20001800000 */
[----:B------:R-:W-:Y:S01]  /*64a0*/  IMAD.MOV.U32 R87, RZ, RZ, 0x1 ;  /* 0x00000001ff577424 */ /* 0x000fe200078e00ff */
[----:B------:R-:W-:Y:S01]  /*64b0*/  LEA R82, R22, UR43, 0x3 ;  /* 0x0000002b16527c11 */ /* 0x000fe2000f8e18ff */
[----:B------:R-:W-:Y:S01]  /*64c0*/  IMAD.MOV.U32 R85, RZ, RZ, RZ ;  /* 0x000000ffff557224 */ /* 0x000fe200078e00ff */
[----:B------:R-:W-:Y:S02]  /*64d0*/  @P0 SEL R2, R5, R2, !P2 ;  /* 0x0000000205020207 */ /* 0x000fe40005000000 */
[----:B------:R-:W-:Y:S02]  /*64e0*/  CS2R R46, SRZ ;  /* 0x00000000002e7805 */ /* 0x000fe4000001ff00 */
[----:B------:R-:W-:Y:S02]  /*64f0*/  SHF.L.U32 R3, R72, 0x1f, RZ ;  /* 0x0000001f48037819 */ /* 0x000fe400000006ff */
[----:B------:R-:W-:Y:S02]  /*6500*/  CS2R R44, SRZ ;  /* 0x00000000002c7805 */ /* 0x000fe4000001ff00 */
[----:B------:R-:W-:Y:S02]  /*6510*/  @P1 LOP3.LUT R2, R2, 0x1, RZ, 0xc0, !PT ;  /* 0x0000000102021812 */ /* 0x000fe400078ec0ff */
[----:B------:R-:W-:Y:S02]  /*6520*/  CS2R R50, SRZ ;  /* 0x0000000000327805 */ /* 0x000fe4000001ff00 */
[----:B------:R-:W-:Y:S02]  /*6530*/  PLOP3.LUT P2, PT, PT, PT, UP1, 0x80, 0x8 ;  /* 0x000000000008781c */ /* 0x000fe40003f4f018 */
[----:B------:R-:W-:Y:S02]  /*6540*/  CS2R R48, SRZ ;  /* 0x0000000000307805 */ /* 0x000fe4000001ff00 */
[----:B------:R-:W-:Y:S02]  /*6550*/  ISETP.NE.U32.OR P6, PT, R2, 0x1, !P1 ;  /* 0x000000010200780c */ /* 0x000fe40004fc5470 */
[----:B------:R-:W-:Y:S02]  /*6560*/  CS2R R54, SRZ ;  /* 0x0000000000367805 */ /* 0x000fe4000001ff00 */
[C---:B------:R-:W-:Y:S02]  /*6570*/  LEA.HI R25, R22.reuse, R22, RZ, 0x1 ;  /* 0x0000001616197211 */ /* 0x040fe400078f08ff */
[----:B------:R-:W-:Y:S02]  /*6580*/  CS2R R52, SRZ ;  /* 0x0000000000347805 */ /* 0x000fe4000001ff00 */
[----:B------:R-:W-:Y:S02]  /*6590*/  LOP3.LUT P4, R69, R63, 0xff, RZ, 0xc0, !PT ;  /* 0x000000ff3f457812 */ /* 0x000fe4000788c0ff */
[----:B------:R-:W-:Y:S02]  /*65a0*/  CS2R R58, SRZ ;  /* 0x00000000003a7805 */ /* 0x000fe4000001ff00 */
[----:B------:R-:W-:Y:S01]  /*65b0*/  SEL R2, RZ, 0xffffffff, P3 ;  /* 0xffffffffff027807 */ /* 0x000fe20001800000 */
[C---:B-1----:R-:W-:Y:S01]  /*65c0*/  IMAD.SHL.U32 R0, R25.reuse, 0x80, RZ ;  /* 0x0000008019007824 */ /* 0x042fe200078e00ff */
[----:B------:R-:W-:Y:S02]  /*65d0*/  LOP3.LUT R25, R25, 0xffe, RZ, 0xc0, !PT ;  /* 0x00000ffe19197812 */ /* 0x000fe400078ec0ff */
[----:B------:R-:W-:Y:S02]  /*65e0*/  CS2R R56, SRZ ;  /* 0x0000000000387805 */ /* 0x000fe4000001ff00 */
[----:B------:R-:W-:Y:S01]  /*65f0*/  P2R R79, PR, RZ, 0x40 ;  /* 0x00000040ff4f7803 */ /* 0x000fe20000000000 */
[----:B------:R-:W-:Y:S01]  /*6600*/  VIADD R35, R81, 0x400 ;  /* 0x0000040051237836 */ /* 0x000fe20000000000 */
[----:B------:R-:W-:Y:S01]  /*6610*/  @P2 SEL R2, R5, R2, !P4 ;  /* 0x0000000205022207 */ /* 0x000fe20006000000 */
[----:B------:R-:W-:Y:S01]  /*6620*/  IMAD.IADD R25, R22, 0x1, -R25 ;  /* 0x0000000116197824 */ /* 0x000fe200078e0a19 */
[----:B------:R-:W-:Y:S01]  /*6630*/  @P6 SHF.L.U32 R4, RZ, 0x1f, RZ ;  /* 0x0000001fff046819 */ /* 0x000fe200000006ff */
[----:B------:R-:W-:Y:S01]  /*6640*/  IMAD.IADD R80, R73, 0x1, R81 ;  /* 0x0000000149507824 */ /* 0x000fe200078e0251 */
[----:B------:R-:W-:Y:S02]  /*6650*/  LOP3.LUT R0, R0, 0xffffff00, RZ, 0xc0, !PT ;  /* 0xffffff0000007812 */ /* 0x000fe400078ec0ff */
[----:B------:R-:W1:Y:S01]  /*6660*/  @P6 SYNCS.PHASECHK.TRANS64.TRYWAIT P1, [UR43+0x40], R4 ;  /* 0x00004004ff0065a7 */ /* 0x000e62000802112b */
[----:B------:R-:W-:Y:S02]  /*6670*/  LOP3.LUT R2, R2, 0x1, RZ, 0xc0, !PT ;  /* 0x0000000102027812 */ /* 0x000fe400078ec0ff */
[----:B------:R-:W-:Y:S02]  /*6680*/  IMAD.IADD R0, R23, 0x1, R0 ;  /* 0x0000000117007824 */ /* 0x000fe400078e0200 */
[----:B------:R-:W-:Y:S02]  /*6690*/  ISETP.NE.U32.AND P5, PT, R2, 0x1, PT ;  /* 0x000000010200780c */ /* 0x000fe40003fa5070 */
[----:B------:R-:W-:Y:S02]  /*66a0*/  IMAD R25, R25, 0x100000, R0 ;  /* 0x0010000019197824 */ /* 0x000fe400078e0200 */
[----:B------:R-:W-:Y:S01]  /*66b0*/  P2R R88, PR, RZ, 0x20 ;  /* 0x00000020ff587803 */ /* 0x000fe20000000000 */
[----:B------:R2:W4:Y:S01]  /*66c0*/  SYNCS.PHASECHK.TRANS64.TRYWAIT P0, [R82+URZ+0xb0], R3 ;  /* 0x0000b003520075a7 */ /* 0x00052200080011ff */
[----:B-1----:R-:W-:Y:S01]  /*66d0*/  @P6 SEL R87, RZ, 0x1, !P1 ;  /* 0x00000001ff576807 */ /* 0x002fe20004800000 */
[----:B--2---:R-:W-:Y:S06]  /*66e0*/  @!P6 BRA `(.L_x_102) ;  /* 0x000000000068e947 */ /* 0x004fec0003800000 */
[C---:B------:R-:W-:Y:S01]  /*66f0*/  @P5 IMAD R4, R74.reuse, 0x4, R35 ;  /* 0x000000044a045824 */ /* 0x040fe200078e0223 */
[----:B------:R-:W-:Y:S01]  /*6700*/  ISETP.NE.AND P1, PT, R87, RZ, PT ;  /* 0x000000ff5700720c */ /* 0x000fe20003f25270 */
[----:B------:R-:W-:Y:S01]  /*6710*/  @P5 IMAD R2, R74, 0x4, R81 ;  /* 0x000000044a025824 */ /* 0x000fe200078e0251 */
[----:B------:R-:W-:Y:S01]  /*6720*/  BSSY B0, `(.L_x_103) ;  /* 0x000000e000007945 */ /* 0x000fe20003800000 */
[----:B------:R-:W-:Y:S01]  /*6730*/  IMAD.MOV.U32 R46, RZ, RZ, RZ ;  /* 0x000000ffff2e7224 */ /* 0x000fe200078e00ff */
[----:B------:R-:W-:Y:S01]  /*6740*/  CS2R R50, SRZ ;  /* 0x0000000000327805 */ /* 0x000fe2000001ff00 */
[----:B------:R-:W-:Y:S01]  /*6750*/  @P5 IMAD.IADD R4, R73, 0x1, R4 ;  /* 0x0000000149045824 */ /* 0x000fe200078e0204 */
[----:B------:R-:W-:Y:S02]  /*6760*/  CS2R R48, SRZ ;  /* 0x0000000000307805 */ /* 0x000fe4000001ff00 */
[----:B------:R-:W-:Y:S02]  /*6770*/  CS2R R44, SRZ ;  /* 0x00000000002c7805 */ /* 0x000fe4000001ff00 */
[----:B------:R-:W-:Y:S02]  /*6780*/  CS2R R58, SRZ ;  /* 0x00000000003a7805 */ /* 0x000fe4000001ff00 */
[----:B------:R-:W-:Y:S02]  /*6790*/  CS2R R56, SRZ ;  /* 0x0000000000387805 */ /* 0x000fe4000001ff00 */
[----:B------:R-:W-:Y:S02]  /*67a0*/  CS2R R54, SRZ ;  /* 0x0000000000367805 */ /* 0x000fe4000001ff00 */
[----:B------:R-:W-:Y:S01]  /*67b0*/  CS2R R52, SRZ ;  /* 0x0000000000347805 */ /* 0x000fe2000001ff00 */
[----:B------:R-:W-:Y:S06]  /*67c0*/  @P1 BRA `(.L_x_104) ;  /* 0x00000000000c1947 */ /* 0x000fec0003800000 */
[----:B------:R-:W-:Y:S04]  /*67d0*/  SHF.L.U32 R5, RZ, 0x1f, RZ ;  /* 0x0000001fff057819 */ /* 0x000fe800000006ff */
[----:B------:R-:W1:Y:S02]  /*67e0*/  SYNCS.PHASECHK.TRANS64.TRYWAIT P1, [UR43+0x40], R5 ;  /* 0x00004005ff0075a7 */ /* 0x000e64000802112b */
[----:B-1----:R-:W-:Y:S05]  /*67f0*/  @!P1 BRA `(.L_x_105) ;  /* 0x00000058009c9947 */ /* 0x002fea0003800000 */
.L_x_104:
[----:B------:R-:W-:Y:S05]  /*6800*/  BSYNC B0 ;  /* 0x0000000000007941 */ /* 0x000fea0003800000 */
.L_x_103:
[----:B------:R-:W-:Y:S01]  /*6810*/  ISETP.NE.AND P1, PT, R88, RZ, PT ;  /* 0x000000ff5800720c */ /* 0x000fe20003f25270 */
[----:B------:R-:W-:Y:S11]  /*6820*/  HFMA2 R85, -RZ, RZ, 0, 5.9604644775390625e-08 ;  /* 0x00000001ff557431 */ /* 0x000ff600000001ff */
[----:B------:R-:W-:Y:S01]  /*6830*/  @!UPT UIADD3 URZ, UPT, UPT, URZ, URZ, URZ ;  /* 0x000000fffffff290 */ /* 0x000fe2000fffe0ff */
[----:B------:R-:W-:Y:S05]  /*6840*/  @P1 WARPSYNC.ALL ;  /* 0x0000000000001948 */ /* 0x000fea0003800000 */
[----:B------:R2:W1:Y:S04]  /*6850*/  @P1 LDSM.16.M88.4 R48, [R2+0x400] ;  /* 0x000400000230183b */ /* 0x0004680000000200 */
[----:B------:R2:W1:Y:S04]  /*6860*/  @P1 LDSM.16.M88.4 R44, [R4] ;  /* 0x00000000042c183b */ /* 0x0004680000000200 */
[----:B------:R2:W1:Y:S04]  /*6870*/  @P1 LDSM.16.M88.4 R56, [R86+UR43+0x400] ;  /* 0x0004002b5638183b */ /* 0x0004680008000200 */
[----:B------:R2:W1:Y:S02]  /*6880*/  @P1 LDSM.16.M88.4 R52, [R80+0x400] ;  /* 0x000400005034183b */ /* 0x0004640000000200 */
.L_x_102:
[----:B------:R-:W-:Y:S05]  /*6890*/  BSYNC B1 ;  /* 0x0000000000017941 */ /* 0x000fea0003800000 */
.L_x_101:
[----:B-1----:R-:W-:Y:S04]  /*68a0*/  SHF.R.U32.HI R5, RZ, 0x15, R25 ;  /* 0x00000015ff057819 */ /* 0x002fe80000011619 */
[----:B------:R-:W-:Y:S01]  /*68b0*/  LOP3.LUT P1, RZ, R5, 0x3, R64, 0x48, !PT ;  /* 0x0000000305ff7812 */ /* 0x000fe20007824840 */
[----:B------:R-:W-:Y:S01]  /*68c0*/  @!UPT UIADD3 URZ, UPT, UPT, URZ, URZ, URZ ;  /* 0x000000fffffff290 */ /* 0x000fe2000fffe0ff */
[----:B----4-:R-:W-:Y:S11]  /*68d0*/  @P0 BRA `(.L_x_106) ;  /* 0x0000000000080947 */ /* 0x010ff60003800000 */
[----:B------:R-:W1:Y:S02]  /*68e0*/  SYNCS.PHASECHK.TRANS64.TRYWAIT P0, [R82+URZ+0xb0], R3 ;  /* 0x0000b003520075a7 */ /* 0x000e6400080011ff */
[----:B-1----:R-:W-:Y:S05]  /*68f0*/  @!P0 BRA `(.L_x_107) ;  /* 0x0000005800748947 */ /* 0x002fea0003800000 */
.L_x_106:
[----:B------:R-:W-:Y:S05]  /*6900*/  @!P1 BRA `(.L_x_108) ;  /* 0x0000000000409947 */ /* 0x000fea0003800000 */
[----:B------:R-:W4:Y:S01]  /*6910*/  LDCU.64 UR8, c[0x4][0x70] ;  /* 0x01000e00ff0877ac */ /* 0x000f220008000a00 */
[----:B-1----:R-:W-:Y:S01]  /*6920*/  MOV R3, 0x0 ;  /* 0x0000000000037802 */ /* 0x002fe20000000f00 */
[----:B------:R-:W-:Y:S02]  /*6930*/  HFMA2 R12, -RZ, RZ, 0, 5.9604644775390625e-08 ;  /* 0x00000001ff0c7431 */ /* 0x000fe400000001ff */
[----:B------:R-:W-:Y:S02]  /*6940*/  IMAD.MOV.U32 R8, RZ, RZ, 0x192 ;  /* 0x00000192ff087424 */ /* 0x000fe400078e00ff */
[----:B------:R-:W-:Y:S01]  /*6950*/  IMAD.MOV.U32 R13, RZ, RZ, RZ ;  /* 0x000000ffff0d7224 */ /* 0x000fe200078e00ff */
[----:B------:R-:W1:Y:S01]  /*6960*/  LDCU.64 UR6, c[0x4][0x78] ;  /* 0x01000f00ff0677ac */ /* 0x000e620008000a00 */
[----:B--2---:R-:W2:Y:S01]  /*6970*/  LDC.64 R2, c[0x4][R3] ;  /* 0x0100000003027b82 */ /* 0x004ea20000000a00 */
[----:B------:R-:W5:Y:S01]  /*6980*/  LDCU.64 UR4, c[0x4][0x10] ;  /* 0x01000200ff0477ac */ /* 0x000f620008000a00 */
[----:B----4-:R-:W-:Y:S01]  /*6990*/  MOV R5, UR9 ;  /* 0x0000000900057c02 */ /* 0x010fe20008000f00 */
[----:B------:R-:W-:Y:S01]  /*69a0*/  IMAD.U32 R4, RZ, RZ, UR8 ;  /* 0x00000008ff047e24 */ /* 0x000fe2000f8e00ff */
[----:B-1----:R-:W-:Y:S01]  /*69b0*/  MOV R7, UR7 ;  /* 0x0000000700077c02 */ /* 0x002fe20008000f00 */
[----:B------:R-:W-:Y:S01]  /*69c0*/  IMAD.U32 R6, RZ, RZ, UR6 ;  /* 0x00000006ff067e24 */ /* 0x000fe2000f8e00ff */
[----:B-----5:R-:W-:Y:S01]  /*69d0*/  MOV R11, UR5 ;  /* 0x00000005000b7c02 */ /* 0x020fe20008000f00 */
[----:B------:R-:W-:Y:S02]  /*69e0*/  IMAD.U32 R10, RZ, RZ, UR4 ;  /* 0x00000004ff0a7e24 */ /* 0x000fe4000f8e00ff */
[----:B------:R-:W-:Y:S07]  /*69f0*/  LEPC R20, `(.L_x_108) ;  /* 0x000000001014794e */ /* 0x000fee0000000000 */
[----:B--23--:R-:W-:Y:S05]  /*6a00*/  CALL.ABS.NOINC R2 ;  /* 0x0000000002007343 */ /* 0x00cfea0003c00000 */
.L_x_108:
[----:B------:R-:W-:Y:S01]  /*6a10*/  LOP3.LUT R20, R56, 0xffffe000, RZ, 0xc0, !PT ;  /* 0xffffe00038147812 */ /* 0x000fe200078ec0ff */
[----:B------:R-:W-:Y:S05]  /*6a20*/  WARPSYNC.ALL ;  /* 0x0000000000007948 */ /* 0x000fea0003800000 */
[----:B------:R-:W-:Y:S01]  /*6a30*/  R2UR UR4, R25 ;  /* 0x00000000190472ca */ /* 0x000fe200000e0000 */
[----:B------:R-:W-:Y:S01]  /*6a40*/  IMAD.SHL.U32 R90, R74, 0x4, RZ ;  /* 0x000000044a5a7824 */ /* 0x000fe200078e00ff */
[----:B------:R-:W-:Y:S01]  /*6a50*/  LOP3.LUT R21, R57, 0xffffe000, RZ, 0xc0, !PT ;  /* 0xffffe00039157812 */ /* 0x000fe200078ec0ff */
[----:B------:R-:W-:Y:S01]  /*6a60*/  BSSY.RECONVERGENT B0, `(.L_x_109) ;  /* 0x0000059000007945 */ /* 0x000fe20003800200 */
[----:B------:R-:W-:Y:S02]  /*6a70*/  LOP3.LUT R26, R59, 0xffffe000, RZ, 0xc0, !PT ;  /* 0xffffe0003b1a7812 */ /* 0x000fe400078ec0ff */
[----:B------:R-:W-:Y:S02]  /*6a80*/  LOP3.LUT R32, R53, 0xffffe000, RZ, 0xc0, !PT ;  /* 0xffffe00035207812 */ /* 0x000fe400078ec0ff */
[----:B------:R-:W-:Y:S02]  /*6a90*/  LOP3.LUT R33, R54, 0xffffe000, RZ, 0xc0, !PT ;  /* 0xffffe00036217812 */ /* 0x000fe400078ec0ff */
[----:B------:R-:W-:Y:S02]  /*6aa0*/  IADD3 R84, PT, PT, R35, R90, RZ ;  /* 0x0000005a23547210 */ /* 0x000fe40007ffe0ff */
[----:B------:R-:W-:Y:S01]  /*6ab0*/  ISETP.NE.AND P0, PT, R75, RZ, PT ;  /* 0x000000ff4b00720c */ /* 0x000fe20003f05270 */
[----:B--2---:R-:W3:Y:S02]  /*6ac0*/  LDTM.16dp128bit.x8 R4, tmem[UR4] ;  /* 0x00000004000479ee */ /* 0x004ee40008180000 */
[----:B------:R-:W-:Y:S02]  /*6ad0*/  IMAD.IADD R83, R73, 0x1, R84 ;  /* 0x0000000149537824 */ /* 0x000fe400078e0254 */
[C---:B---3--:R-:W-:Y:S01]  /*6ae0*/  FMUL R0, R24.reuse, R4 ;  /* 0x0000000418007220 */ /* 0x048fe20000400000 */
[C---:B------:R-:W-:Y:S01]  /*6af0*/  FMUL R2, R24.reuse, R5 ;  /* 0x0000000518027220 */ /* 0x040fe20000400000 */
[C---:B-1----:R-:W-:Y:S01]  /*6b00*/  FMUL R3, R24.reuse, R6 ;  /* 0x0000000618037220 */ /* 0x042fe20000400000 */
[----:B------:R-:W-:Y:S01]  /*6b10*/  FMUL R7, R24, R7 ;  /* 0x0000000718077220 */ /* 0x000fe20000400000 */
[C---:B------:R-:W-:Y:S01]  /*6b20*/  FFMA R28, R27.reuse, R20, R0 ;  /* 0x000000141b1c7223 */ /* 0x040fe20000000000 */
[----:B------:R-:W-:Y:S01]  /*6b30*/  LOP3.LUT R20, R58, 0xffffe000, RZ, 0xc0, !PT ;  /* 0xffffe0003a147812 */ /* 0x000fe200078ec0ff */
[C---:B------:R-:W-:Y:S01]  /*6b40*/  FFMA R29, R27.reuse, R21, R2 ;  /* 0x000000151b1d7223 */ /* 0x040fe20000000002 */
[----:B------:R-:W-:Y:S01]  /*6b50*/  LOP3.LUT R21, R52, 0xffffe000, RZ, 0xc0, !PT ;  /* 0xffffe00034157812 */ /* 0x000fe200078ec0ff */
[C---:B------:R-:W-:Y:S01]  /*6b60*/  FMUL R4, R24.reuse, R8 ;  /* 0x0000000818047220 */ /* 0x040fe20000400000 */
[----:B------:R-:W-:Y:S01]  /*6b70*/  F2FP.TF32.F32.PACK_B R28, R28 ;  /* 0x0000001cff1c723e */ /* 0x000fe200024050ff */
[----:B------:R-:W-:Y:S01]  /*6b80*/  FFMA R30, R27, R20, R3 ;  /* 0x000000141b1e7223 */ /* 0x000fe20000000003 */
[----:B------:R-:W-:Y:S01]  /*6b90*/  LOP3.LUT R20, R55, 0xffffe000, RZ, 0xc0, !PT ;  /* 0xffffe00037147812 */ /* 0x000fe200078ec0ff */
[C---:B------:R-:W-:Y:S01]  /*6ba0*/  FMUL R5, R24.reuse, R9 ;  /* 0x0000000918057220 */ /* 0x040fe20000400000 */
[----:B------:R-:W-:Y:S01]  /*6bb0*/  F2FP.TF32.F32.PACK_B R29, R29 ;  /* 0x0000001dff1d723e */ /* 0x000fe200024050ff */
[C---:B------:R-:W-:Y:S01]  /*6bc0*/  FMUL R6, R24.reuse, R10 ;  /* 0x0000000a18067220 */ /* 0x040fe20000400000 */
[----:B------:R-:W-:Y:S01]  /*6bd0*/  F2FP.TF32.F32.PACK_B R30, R30 ;  /* 0x0000001eff1e723e */ /* 0x000fe200024050ff */
[----:B------:R-:W-:Y:S01]  /*6be0*/  FFMA R31, R27, R26, R7 ;  /* 0x0000001a1b1f7223 */ /* 0x000fe20000000007 */
[----:B------:R-:W-:Y:S01]  /*6bf0*/  LOP3.LUT R26, R49, 0xffffe000, RZ, 0xc0, !PT ;  /* 0xffffe000311a7812 */ /* 0x000fe200078ec0ff */
[----:B------:R-:W-:Y:S01]  /*6c00*/  FMUL R11, R24, R11 ;  /* 0x0000000b180b7220 */ /* 0x000fe20000400000 */
[C---:B------:R-:W-:Y:S01]  /*6c10*/  FFMA R4, R27.reuse, R21, R4 ;  /* 0x000000151b047223 */ /* 0x040fe20000000004 */
[----:B------:R-:W-:Y:S01]  /*6c20*/  LOP3.LUT R21, R48, 0xffffe000, RZ, 0xc0, !PT ;  /* 0xffffe00030157812 */ /* 0x000fe200078ec0ff */
[C---:B------:R-:W-:Y:S01]  /*6c30*/  FFMA R5, R27.reuse, R32, R5 ;  /* 0x000000201b057223 */ /* 0x040fe20000000005 */
[----:B------:R-:W-:Y:S01]  /*6c40*/  F2FP.TF32.F32.PACK_B R31, R31 ;  /* 0x0000001fff1f723e */ /* 0x000fe200024050ff */
        /* <DEDUP_REMOVED lines=8> */
[----:B------:R1:W-:Y:S01]  /*6cd0*/  STSM.16.M88.4 [R81+0x400], R28 ;  /* 0x0004001c51007844 */ /* 0x0003e20000000200 */
[----:B------:R-:W-:Y:S01]  /*6ce0*/  F2FP.TF32.F32.PACK_B R6, R6 ;  /* 0x00000006ff06723e */ /* 0x000fe200024050ff */
[C---:B------:R-:W-:Y:S01]  /*6cf0*/  FMUL R10, R24.reuse, R14 ;  /* 0x0000000e180a7220 */ /* 0x040fe20000400000 */
[----:B------:R-:W-:Y:S01]  /*6d00*/  F2FP.TF32.F32.PACK_B R7, R7 ;  /* 0x00000007ff07723e */ /* 0x000fe200024050ff */
[----:B------:R-:W-:Y:S01]  /*6d10*/  FMUL R15, R24, R15 ;  /* 0x0000000f180f7220 */ /* 0x000fe20000400000 */
[C---:B------:R-:W-:Y:S01]  /*6d20*/  FFMA R8, R27.reuse, R21, R8 ;  /* 0x000000151b087223 */ /* 0x040fe20000000008 */
[C---:B------:R-:W-:Y:S01]  /*6d30*/  FFMA R9, R27.reuse, R26, R9 ;  /* 0x0000001a1b097223 */ /* 0x040fe20000000009 */
[C---:B------:R-:W-:Y:S01]  /*6d40*/  FFMA R10, R27.reuse, R33, R10 ;  /* 0x000000211b0a7223 */ /* 0x040fe2000000000a */
[----:B------:R1:W-:Y:S01]  /*6d50*/  STSM.16.M88.4 [R80+0x400], R4 ;  /* 0x0004000450007844 */ /* 0x0003e20000000200 */
[----:B------:R-:W-:Y:S01]  /*6d60*/  LOP3.LUT R21, R44, 0xffffe000, RZ, 0xc0, !PT ;  /* 0xffffe0002c157812 */ /* 0x000fe200078ec0ff */
[----:B------:R-:W-:Y:S01]  /*6d70*/  FFMA R11, R27, R20, R15 ;  /* 0x000000141b0b7223 */ /* 0x000fe2000000000f */
[----:B------:R-:W-:Y:S01]  /*6d80*/  LOP3.LUT R20, R45, 0xffffe000, RZ, 0xc0, !PT ;  /* 0xffffe0002d147812 */ /* 0x000fe200078ec0ff */
[C---:B------:R-:W-:Y:S01]  /*6d90*/  FMUL R12, R24.reuse, R16 ;  /* 0x00000010180c7220 */ /* 0x040fe20000400000 */
[----:B------:R-:W-:Y:S01]  /*6da0*/  FMUL R13, R24, R17 ;  /* 0x00000011180d7220 */ /* 0x000fe20000400000 */
[----:B------:R-:W-:Y:S01]  /*6db0*/  LOP3.LUT R33, R46, 0xffffe000, RZ, 0xc0, !PT ;  /* 0xffffe0002e217812 */ /* 0x000fe200078ec0ff */
[C---:B------:R-:W-:Y:S01]  /*6dc0*/  FMUL R14, R24.reuse, R18 ;  /* 0x00000012180e7220 */ /* 0x040fe20000400000 */
[----:B------:R-:W-:Y:S01]  /*6dd0*/  LOP3.LUT R26, R47, 0xffffe000, RZ, 0xc0, !PT ;  /* 0xffffe0002f1a7812 */ /* 0x000fe200078ec0ff */
[----:B------:R-:W-:Y:S01]  /*6de0*/  FMUL R19, R24, R19 ;  /* 0x0000001318137220 */ /* 0x000fe20000400000 */
[C---:B------:R-:W-:Y:S01]  /*6df0*/  FFMA R12, R27.reuse, R21, R12 ;  /* 0x000000151b0c7223 */ /* 0x040fe2000000000c */
[C---:B------:R-:W-:Y:S01]  /*6e00*/  FFMA R13, R27.reuse, R20, R13 ;  /* 0x000000141b0d7223 */ /* 0x040fe2000000000d */
[C---:B------:R-:W-:Y:S01]  /*6e10*/  FFMA R14, R27.reuse, R33, R14 ;  /* 0x000000211b0e7223 */ /* 0x040fe2000000000e */
[----:B------:R-:W-:Y:S01]  /*6e20*/  FFMA R15, R27, R26, R19 ;  /* 0x0000001a1b0f7223 */ /* 0x000fe20000000013 */
[----:B------:R-:W-:Y:S02]  /*6e30*/  F2FP.TF32.F32.PACK_B R8, R8 ;  /* 0x00000008ff08723e */ /* 0x000fe400024050ff */
[----:B------:R-:W-:Y:S02]  /*6e40*/  F2FP.TF32.F32.PACK_B R9, R9 ;  /* 0x00000009ff09723e */ /* 0x000fe400024050ff */
[----:B------:R-:W-:Y:S02]  /*6e50*/  F2FP.TF32.F32.PACK_B R10, R10 ;  /* 0x0000000aff0a723e */ /* 0x000fe400024050ff */
[----:B------:R-:W-:Y:S02]  /*6e60*/  F2FP.TF32.F32.PACK_B R11, R11 ;  /* 0x0000000bff0b723e */ /* 0x000fe400024050ff */
[----:B------:R-:W-:Y:S02]  /*6e70*/  F2FP.TF32.F32.PACK_B R12, R12 ;  /* 0x0000000cff0c723e */ /* 0x000fe400024050ff */
[----:B------:R-:W-:Y:S01]  /*6e80*/  F2FP.TF32.F32.PACK_B R13, R13 ;  /* 0x0000000dff0d723e */ /* 0x000fe200024050ff */
[----:B------:R1:W-:Y:S01]  /*6e90*/  STSM.16.M88.4 [R84], R8 ;  /* 0x0000000854007844 */ /* 0x0003e20000000200 */
[----:B------:R-:W-:Y:S02]  /*6ea0*/  F2FP.TF32.F32.PACK_B R14, R14 ;  /* 0x0000000eff0e723e */ /* 0x000fe400024050ff */
[----:B------:R-:W-:Y:S05]  /*6eb0*/  F2FP.TF32.F32.PACK_B R15, R15 ;  /* 0x0000000fff0f723e */ /* 0x000fea00024050ff */
[----:B------:R1:W-:Y:S01]  /*6ec0*/  STSM.16.M88.4 [R83], R12 ;  /* 0x0000000c53007844 */ /* 0x0003e20000000200 */
[----:B------:R-:W-:Y:S01]  /*6ed0*/  @!PT LDS RZ, [RZ] ;  /* 0x00000000fffff984 */ /* 0x000fe20000000800 */
[----:B------:R-:W-:Y:S01]  /*6ee0*/  @!PT LDS RZ, [RZ] ;  /* 0x00000000fffff984 */ /* 0x000fe20000000800 */
[----:B------:R-:W-:Y:S01]  /*6ef0*/  @!PT LDS RZ, [RZ] ;  /* 0x00000000fffff984 */ /* 0x000fe20000000800 */
[----:B------:R-:W-:Y:S01]  /*6f00*/  @!PT LDS RZ, [RZ] ;  /* 0x00000000fffff984 */ /* 0x000fe20000000800 */
[----:B------:R2:W-:Y:S07]  /*6f10*/  MEMBAR.ALL.CTA ;  /* 0x0000000000007992 */ /* 0x0005ee0000008000 */
[----:B--2---:R-:W2:Y:S02]  /*6f20*/  FENCE.VIEW.ASYNC.S ;  /* 0x00000000000073c6 */ /* 0x004ea40000000000 */
[----:B--2---:R-:W-:Y:S06]  /*6f30*/  BAR.SYNC.DEFER_BLOCKING 0x1, 0x80 ;  /* 0x0042000000007b1d */ /* 0x004fec0000010000 */
[----:B------:R-:W-:Y:S05]  /*6f40*/  @P0 BRA `(.L_x_110) ;  /* 0x0000000000280947 */ /* 0x000fea0003800000 */
[----:B------:R-:W-:Y:S01]  /*6f50*/  UIADD3 UR4, UPT, UPT, UR43, 0x400, URZ ;  /* 0x000004002b047890 */ /* 0x000fe2000fffe0ff */
[----:B------:R-:W-:Y:S05]  /*6f60*/  UMOV UR51, UR36 ;  /* 0x0000002400337c82 */ /* 0x000fea0008000000 */
[----:B------:R-:W-:Y:S01]  /*6f70*/  MOV R68, UR4 ;  /* 0x0000000400447c02 */ /* 0x000fe20008000f00 */
[----:B------:R-:W-:Y:S03]  /*6f80*/  UIADD3 UR4, UP0, UPT, UR54, 0x680, URZ ;  /* 0x0000068036047890 */ /* 0x000fe6000ff1e0ff */
[----:B------:R-:W-:Y:S01]  /*6f90*/  R2UR UR48, R68 ;  /* 0x00000000443072ca */ /* 0x000fe200000e0000 */
[----:B------:R-:W-:Y:S11]  /*6fa0*/  UIADD3.X UR5, UPT, UPT, URZ, UR55, URZ, UP0, !UPT ;  /* 0x00000037ff057290 */ /* 0x000ff600087fe4ff */
[----:B------:R-:W-:Y:S01]  /*6fb0*/  @!UPT UIADD3 URZ, UPT, UPT, URZ, URZ, URZ ;  /* 0x000000fffffff290 */ /* 0x000fe2000fffe0ff */
[----:B------:R2:W-:Y:S01]  /*6fc0*/  UTMASTG.3D [UR48], [UR4] ;  /* 0x00000030040073b5 */ /* 0x0005e20008010000 */
[----:B------:R0:W-:Y:S01]  /*6fd0*/  UTMACMDFLUSH ;  /* 0x00000000000079b7 */ /* 0x0001e20000000000 */
[----:B--2---:R-:W-:Y:S04]  /*6fe0*/  DEPBAR.LE SB0, 0x1 ;  /* 0x000080400000791a */ /* 0x004fe80000000000 */
.L_x_110:
[----:B------:R-:W-:Y:S05]  /*6ff0*/  BSYNC.RECONVERGENT B0 ;  /* 0x0000000000007941 */ /* 0x000fea0003800200 */
.L_x_109:
[----:B------:R-:W-:Y:S01]  /*7000*/  BAR.SYNC.DEFER_BLOCKING 0x1, 0x80 ;  /* 0x0042000000007b1d */ /* 0x000fe20000010000 */
[----:B------:R-:W-:Y:S01]  /*7010*/  ISETP.NE.AND P1, PT, R79, RZ, PT ;  /* 0x000000ff4f00720c */ /* 0x000fe20003f25270 */
[----:B------:R-:W-:Y:S01]  /*7020*/  UISETP.NE.AND UP0, UPT, UR52, URZ, UPT ;  /* 0x000000ff3400728c */ /* 0x000fe2000bf05270 */
[----:B------:R-:W-:Y:S11]  /*7030*/  LEA R3, R85, UR43, 0x3 ;  /* 0x0000002b55037c11 */ /* 0x000ff6000f8e18ff */
[----:B-1----:R-:W-:Y:S01]  /*7040*/  @P1 SHF.L.U32 R4, RZ, 0x1f, RZ ;  /* 0x0000001fff041819 */ /* 0x002fe200000006ff */
[----:B------:R-:W-:Y:S06]  /*7050*/  BRA.U !UP0, `(.L_x_111) ;  /* 0x0000000108247547 */ /* 0x000fec000b800000 */
[----:B------:R-:W1:Y:S01]  /*7060*/  S2R R0, SR_CgaCtaId ;  /* 0x0000000000007919 */ /* 0x000e620000008800 */
[----:B------:R-:W-:Y:S01]  /*7070*/  IMAD.U32 R2, RZ, RZ, UR47 ;  /* 0x0000002fff027e24 */ /* 0x000fe2000f8e00ff */
[----:B------:R-:W-:Y:S04]  /*7080*/  UIADD3 UR4, UPT, UPT, UR47, 0x1, URZ ;  /* 0x000000012f047890 */ /* 0x000fe8000fffe0ff */
[----:B------:R-:W-:Y:S01]  /*7090*/  @P1 LEA R2, R2, UR43, 0x3 ;  /* 0x0000002b02021c11 */ /* 0x000fe2000f8e18ff */
[----:B------:R-:W-:Y:S04]  /*70a0*/  UISETP.NE.AND UP0, UPT, UR4, 0x4, UPT ;  /* 0x000000040400788c */ /* 0x000fe8000bf05270 */
[----:B------:R-:W-:Y:S01]  /*70b0*/  @P1 VIADD R5, R2, 0x60 ;  /* 0x0000006002051836 */ /* 0x000fe20000000000 */
[----:B------:R-:W-:Y:S04]  /*70c0*/  USEL UR47, UR4, URZ, UP0 ;  /* 0x000000ff042f7287 */ /* 0x000fe80008000000 */
[----:B-1----:R-:W-:Y:S04]  /*70d0*/  @P1 PRMT R0, R0, 0x654, R5 ;  /* 0x0000065400001816 */ /* 0x002fe80000000005 */
[----:B------:R1:W-:Y:S04]  /*70e0*/  @P1 SYNCS.ARRIVE.TRANS64.RED.A1T0 RZ, [R0+URZ], RZ ;  /* 0x000000ff00ff19a7 */ /* 0x0003e800081004ff */
.L_x_111:
[----:B------:R-:W2:Y:S01]  /*70f0*/  @P1 SYNCS.PHASECHK.TRANS64.TRYWAIT P0, [R3+URZ+0x40], R4 ;  /* 0x00004004030015a7 */ /* 0x000ea200080011ff */
[----:B------:R-:W-:Y:S01]  /*7100*/  BSSY B1, `(.L_x_112) ;  /* 0x0000017000017945 */ /* 0x000fe20003800000 */
[----:B--2---:R-:W-:Y:S03]  /*7110*/  @P1 SEL R87, RZ, 0x1, !P0 ;  /* 0x00000001ff571807 */ /* 0x004fe60004000000 */
[----:B------:R-:W-:Y:S05]  /*7120*/  @!P1 BRA `(.L_x_113) ;  /* 0x0000000000509947 */ /* 0x000fea0003800000 */
[----:B------:R-:W-:Y:S01]  /*7130*/  ISETP.NE.AND P1, PT, R88, RZ, PT ;  /* 0x000000ff5800720c */ /* 0x000fe20003f25270 */
[----:B------:R-:W-:Y:S01]  /*7140*/  BSSY B0, `(.L_x_114) ;  /* 0x000000a000007945 */ /* 0x000fe20003800000 */
[----:B------:R-:W-:Y:S11]  /*7150*/  ISETP.NE.AND P0, PT, R87, RZ, PT ;  /* 0x000000ff5700720c */ /* 0x000ff60003f05270 */
[----:B------:R-:W-:Y:S04]  /*7160*/  @P1 IMAD R5, R85, 0x2000, R86 ;  /* 0x0000200055051824 */ /* 0x000fe800078e0256 */
[----:B------:R-:W-:Y:S05]  /*7170*/  @P1 VIADD R4, R5, UR43 ;  /* 0x0000002b05041c36 */ /* 0x000fea0008000000 */
[----:B------:R-:W-:Y:S01]  /*7180*/  @P1 IADD3 R2, PT, PT, R90, R4, RZ ;  /* 0x000000045a021210 */ /* 0x000fe20007ffe0ff */
[----:B------:R-:W-:Y:S01]  /*7190*/  @P1 IMAD.IADD R4, R73, 0x1, R4 ;  /* 0x0000000149041824 */ /* 0x000fe200078e0204 */
[----:B------:R-:W-:Y:S06]  /*71a0*/  @P0 BRA `(.L_x_115) ;  /* 0x00000000000c0947 */ /* 0x000fec0003800000 */
[----:B-1----:R-:W-:Y:S04]  /*71b0*/  SHF.L.U32 R0, RZ, 0x1f, RZ ;  /* 0x0000001fff007819 */ /* 0x002fe800000006ff */
[----:B------:R-:W1:Y:S02]  /*71c0*/  SYNCS.PHASECHK.TRANS64.TRYWAIT P0, [R3+URZ+0x40], R0 ;  /* 0x00004000030075a7 */ /* 0x000e6400080011ff */
[----:B-1----:R-:W-:Y:S05]  /*71d0*/  @!P0 BRA `(.L_x_116) ;  /* 0x0000005000508947 */ /* 0x002fea0003800000 */
.L_x_115:
[----:B------:R-:W-:Y:S05]  /*71e0*/  BSYNC B0 ;  /* 0x0000000000007941 */ /* 0x000fea0003800000 */
.L_x_114:
[----:B------:R-:W-:Y:S02]  /*71f0*/  ISETP.NE.AND P0, PT, R88, RZ, PT ;  /* 0x000000ff5800720c */ /* 0x000fe40003f05270 */
[----:B------:R-:W-:Y:S11]  /*7200*/  IADD3 R85, PT, PT, R85, 0x1, RZ ;  /* 0x0000000155557810 */ /* 0x000ff60007ffe0ff */
[----:B-1----:R-:W-:Y:S01]  /*7210*/  @P0 IMAD.IADD R0, R73, 0x1, R2 ;  /* 0x0000000149000824 */ /* 0x002fe200078e0202 */
[----:B------:R-:W-:Y:S05]  /*7220*/  @P0 WARPSYNC.ALL ;  /* 0x0000000000000948 */ /* 0x000fea0003800000 */
[----:B------:R2:W3:Y:S04]  /*7230*/  @P0 LDSM.16.M88.4 R56, [R5+UR43+0x400] ;  /* 0x0004002b0538083b */ /* 0x0004e80008000200 */
[----:B------:R2:W4:Y:S04]  /*7240*/  @P0 LDSM.16.M88.4 R52, [R4+0x400] ;  /* 0x000400000434083b */ /* 0x0005280000000200 */
[----:B------:R2:W1:Y:S04]  /*7250*/  @P0 LDSM.16.M88.4 R48, [R2+0x400] ;  /* 0x000400000230083b */ /* 0x0004680000000200 */
[----:B------:R2:W1:Y:S02]  /*7260*/  @P0 LDSM.16.M88.4 R44, [R0+0x400] ;  /* 0x00040000002c083b */ /* 0x0004640000000200 */
.L_x_113:
[----:B------:R-:W-:Y:S05]  /*7270*/  BSYNC B1 ;  /* 0x0000000000017941 */ /* 0x000fea0003800000 */
.L_x_112:
[----:B------:R-:W-:Y:S05]  /*7280*/  VIADD R3, R25, 0x20 ;  /* 0x0000002019037836 */ /* 0x000fea0000000000 */
[----:B------:R-:W-:Y:S04]  /*7290*/  SHF.R.U32.HI R3, RZ, 0x15, R3 ;  /* 0x00000015ff037819 */ /* 0x000fe80000011603 */
[----:B------:R-:W-:Y:S11]  /*72a0*/  LOP3.LUT P0, RZ, R3, 0x3, R64, 0x48, !PT ;  /* 0x0000000303ff7812 */ /* 0x000ff60007804840 */
[----:B------:R-:W-:Y:S02]  /*72b0*/  @!UPT UIADD3 URZ, UPT, UPT, URZ, URZ, URZ ;  /* 0x000000fffffff290 */ /* 0x000fe4000fffe0ff */
[----:B------:R-:W-:Y:S05]  /*72c0*/  @!P0 BRA `(.L_x_117) ;  /* 0x0000000000408947 */ /* 0x000fea0003800000 */
[----:B------:R-:W5:Y:S01]  /*72d0*/  LDCU.64 UR8, c[0x4][0x70] ;  /* 0x01000e00ff0877ac */ /* 0x000f620008000a00 */
[----:B------:R-:W-:Y:S01]  /*72e0*/  MOV R3, 0x0 ;  /* 0x0000000000037802 */ /* 0x000fe20000000f00 */
[----:B------:R-:W-:Y:S02]  /*72f0*/  HFMA2 R12, -RZ, RZ, 0, 5.9604644775390625e-08 ;  /* 0x00000001ff0c7431 */ /* 0x000fe400000001ff */
[----:B------:R-:W-:Y:S02]  /*7300*/  IMAD.MOV.U32 R8, RZ, RZ, 0x192 ;  /* 0x00000192ff087424 */ /* 0x000fe400078e00ff */
[----:B------:R-:W-:Y:S01]  /*7310*/  IMAD.MOV.U32 R13, RZ, RZ, RZ ;  /* 0x000000ffff0d7224 */ /* 0x000fe200078e00ff */
[----:B------:R-:W3:Y:S01]  /*7320*/  LDCU.64 UR6, c[0x4][0x78] ;  /* 0x01000f00ff0677ac */ /* 0x000ee20008000a00 */
[----:B--2---:R-:W2:Y:S01]  /*7330*/  LDC.64 R2, c[0x4][R3] ;  /* 0x0100000003027b82 */ /* 0x004ea20000000a00 */
[----:B------:R-:W4:Y:S01]  /*7340*/  LDCU.64 UR4, c[0x4][0x10] ;  /* 0x01000200ff0477ac */ /* 0x000f220008000a00 */
[----:B-----5:R-:W-:Y:S01]  /*7350*/  MOV R5, UR9 ;  /* 0x0000000900057c02 */ /* 0x020fe20008000f00 */
[----:B------:R-:W-:Y:S01]  /*7360*/  IMAD.U32 R4, RZ, RZ, UR8 ;  /* 0x00000008ff047e24 */ /* 0x000fe2000f8e00ff */
[----:B---3--:R-:W-:Y:S01]  /*7370*/  MOV R7, UR7 ;  /* 0x0000000700077c02 */ /* 0x008fe20008000f00 */
[----:B------:R-:W-:Y:S01]  /*7380*/  IMAD.U32 R6, RZ, RZ, UR6 ;  /* 0x00000006ff067e24 */ /* 0x000fe2000f8e00ff */
[----:B----4-:R-:W-:Y:S01]  /*7390*/  MOV R11, UR5 ;  /* 0x00000005000b7c02 */ /* 0x010fe20008000f00 */
[----:B------:R-:W-:Y:S02]  /*73a0*/  IMAD.U32 R10, RZ, RZ, UR4 ;  /* 0x00000004ff0a7e24 */ /* 0x000fe4000f8e00ff */
[----:B------:R-:W-:Y:S07]  /*73b0*/  LEPC R20, `(.L_x_117) ;  /* 0x000000001014794e */ /* 0x000fee0000000000 */
[----:B-12---:R-:W-:Y:S05]  /*73c0*/  CALL.ABS.NOINC R2 ;  /* 0x0000000002007343 */ /* 0x006fea0003c00000 */
.L_x_117:
[----:B---3--:R-:W-:Y:S01]  /*73d0*/  LOP3.LUT R20, R56, 0xffffe000, RZ, 0xc0, !PT ;  /* 0xffffe00038147812 */ /* 0x008fe200078ec0ff */
[----:B------:R-:W-:Y:S05]  /*73e0*/  WARPSYNC.ALL ;  /* 0x0000000000007948 */ /* 0x000fea0003800000 */
[----:B------:R-:W-:Y:S01]  /*73f0*/  R2UR UR4, R25 ;  /* 0x00000000190472ca */ /* 0x000fe200000e0000 */
[----:B------:R-:W3:Y:S01]  /*7400*/  S2R R89, SR_CgaCtaId ;  /* 0x0000000000597919 */ /* 0x000ee20000008800 */
[----:B------:R-:W-:Y:S01]  /*7410*/  LOP3.LUT R21, R57, 0xffffe000, RZ, 0xc0, !PT ;  /* 0xffffe00039157812 */ /* 0x000fe200078ec0ff */
[----:B------:R-:W-:Y:S01]  /*7420*/  IMAD.U32 R40, RZ, RZ, UR47 ;  /* 0x0000002fff287e24 */ /* 0x000fe2000f8e00ff */
[----:B------:R-:W-:Y:S01]  /*7430*/  LOP3.LUT R41, R58, 0xffffe000, RZ, 0xc0, !PT ;  /* 0xffffe0003a297812 */ /* 0x000fe200078ec0ff */
[----:B------:R-:W-:Y:S01]  /*7440*/  BSSY.RECONVERGENT B0, `(.L_x_118) ;  /* 0x000005b000007945 */ /* 0x000fe20003800200 */
[----:B-1----:R-:W-:Y:S02]  /*7450*/  LOP3.LUT R26, R48, 0xffffe000, RZ, 0xc0, !PT ;  /* 0xffffe000301a7812 */ /* 0x002fe400078ec0ff */
[----:B------:R-:W-:Y:S02]  /*7460*/  ISETP.NE.AND P6, PT, R79, RZ, PT ;  /* 0x000000ff4f00720c */ /* 0x000fe40003fc5270 */
[----:B------:R-:W-:Y:S02]  /*7470*/  ISETP.NE.AND P0, PT, R75, RZ, PT ;  /* 0x000000ff4b00720c */ /* 0x000fe40003f05270 */
[----:B------:R-:W-:Y:S01]  /*7480*/  LEA R91, R85, UR43, 0x3 ;  /* 0x0000002b555b7c11 */ /* 0x000fe2000f8e18ff */
[----:B--2---:R-:W1:Y:S08]  /*7490*/  LDTM.16dp128bit.x8 R4, tmem[UR4+0x20] ;  /* 0x00002004000479ee */ /* 0x004e700008180000 */
[----:B------:R-:W-:Y:S02]  /*74a0*/  @P6 LEA R40, R40, UR43, 0x3 ;  /* 0x0000002b28286c11 */ /* 0x000fe4000f8e18ff */
[----:B------:R-:W-:Y:S03]  /*74b0*/  @P6 SHF.L.U32 R92, RZ, 0x1f, RZ ;  /* 0x0000001fff5c6819 */ /* 0x000fe600000006ff */
[----:B------:R-:W-:Y:S05]  /*74c0*/  @P6 VIADD R40, R40, 0x60 ;  /* 0x0000006028286836 */ /* 0x000fea0000000000 */
[----:B---3--:R-:W-:Y:S01]  /*74d0*/  @P6 PRMT R40, R89, 0x654, R40 ;  /* 0x0000065459286816 */ /* 0x008fe20000000028 */
[C---:B-1----:R-:W-:Y:S01]  /*74e0*/  FMUL R0, R24.reuse, R4 ;  /* 0x0000000418007220 */ /* 0x042fe20000400000 */
[C---:B------:R-:W-:Y:S01]  /*74f0*/  FMUL R2, R24.reuse, R5 ;  /* 0x0000000518027220 */ /* 0x040fe20000400000 */
[C---:B------:R-:W-:Y:S01]  /*7500*/  FMUL R3, R24.reuse, R10 ;  /* 0x0000000a18037220 */ /* 0x040fe20000400000 */
[----:B------:R-:W-:Y:S01]  /*7510*/  FMUL R4, R24, R11 ;  /* 0x0000000b18047220 */ /* 0x000fe20000400000 */
[C---:B------:R-:W-:Y:S01]  /*7520*/  FFMA R28, R27.reuse, R20, R0 ;  /* 0x000000141b1c7223 */ /* 0x040fe20000000000 */
[----:B----4-:R-:W-:Y:S01]  /*7530*/  LOP3.LUT R20, R52, 0xffffe000, RZ, 0xc0, !PT ;  /* 0xffffe00034147812 */ /* 0x010fe200078ec0ff */
        /* <DEDUP_REMOVED lines=8> */
[----:B------:R-:W-:Y:S01]  /*75c0*/  FFMA R31, R27, R21, R2 ;  /* 0x000000151b1f7223 */ /* 0x000fe20000000002 */
[----:B------:R-:W-:Y:S01]  /*75d0*/  LOP3.LUT R21, R53, 0xffffe000, RZ, 0xc0, !PT ;  /* 0xffffe00035157812 */ /* 0x000fe200078ec0ff */
[C---:B------:R-:W-:Y:S01]  /*75e0*/  FMUL R0, R24.reuse, R8 ;  /* 0x0000000818007220 */ /* 0x040fe20000400000 */
[----:B------:R-:W-:Y:S01]  /*75f0*/  F2FP.TF32.F32.PACK_B R30, R30 ;  /* 0x0000001eff1e723e */ /* 0x000fe200024050ff */
[----:B------:R-:W-:Y:S01]  /*7600*/  FMUL R2, R24, R9 ;  /* 0x0000000918027220 */ /* 0x000fe20000400000 */
[----:B------:R-:W-:Y:S01]  /*7610*/  F2FP.TF32.F32.PACK_B R31, R31 ;  /* 0x0000001fff1f723e */ /* 0x000fe200024050ff */
[C---:B------:R-:W-:Y:S01]  /*7620*/  FFMA R32, R27.reuse, R20, R0 ;  /* 0x000000141b207223 */ /* 0x040fe20000000000 */
[----:B------:R-:W-:Y:S01]  /*7630*/  LOP3.LUT R20, R54, 0xffffe000, RZ, 0xc0, !PT ;  /* 0xffffe00036147812 */ /* 0x000fe200078ec0ff */
[----:B------:R-:W-:Y:S01]  /*7640*/  FFMA R33, R27, R21, R2 ;  /* 0x000000151b217223 */ /* 0x000fe20000000002 */
[----:B------:R-:W-:Y:S01]  /*7650*/  LOP3.LUT R21, R49, 0xffffe000, RZ, 0xc0, !PT ;  /* 0xffffe00031157812 */ /* 0x000fe200078ec0ff */
[----:B------:R1:W-:Y:S01]  /*7660*/  STSM.16.M88.4 [R81+0x2400], R28 ;  /* 0x0024001c51007844 */ /* 0x0003e20000000200 */
[----:B------:R-:W-:Y:S01]  /*7670*/  F2FP.TF32.F32.PACK_B R32, R32 ;  /* 0x00000020ff20723e */ /* 0x000fe200024050ff */
[C---:B------:R-:W-:Y:S01]  /*7680*/  FFMA R34, R27.reuse, R20, R3 ;  /* 0x000000141b227223 */ /* 0x040fe20000000003 */
[----:B------:R-:W-:Y:S01]  /*7690*/  LOP3.LUT R20, R50, 0xffffe000, RZ, 0xc0, !PT ;  /* 0xffffe00032147812 */ /* 0x000fe200078ec0ff */
[C---:B------:R-:W-:Y:S01]  /*76a0*/  FMUL R5, R24.reuse, R12 ;  /* 0x0000000c18057220 */ /* 0x040fe20000400000 */
[----:B------:R-:W-:Y:S01]  /*76b0*/  F2FP.TF32.F32.PACK_B R33, R33 ;  /* 0x00000021ff21723e */ /* 0x000fe200024050ff */
[C---:B------:R-:W-:Y:S01]  /*76c0*/  FMUL R6, R24.reuse, R13 ;  /* 0x0000000d18067220 */ /* 0x040fe20000400000 */
[----:B------:R-:W-:Y:S01]  /*76d0*/  F2FP.TF32.F32.PACK_B R34, R34 ;  /* 0x00000022ff22723e */ /* 0x000fe200024050ff */
[----:B------:R-:W-:Y:S01]  /*76e0*/  FMUL R7, R24, R14 ;  /* 0x0000000e18077220 */ /* 0x000fe20000400000 */
[----:B------:R-:W-:Y:S01]  /*76f0*/  FFMA R35, R27, R41, R4 ;  /* 0x000000291b237223 */ /* 0x000fe20000000004 */
[----:B------:R-:W-:Y:S01]  /*7700*/  LOP3.LUT R41, R51, 0xffffe000, RZ, 0xc0, !PT ;  /* 0xffffe00033297812 */ /* 0x000fe200078ec0ff */
[C---:B------:R-:W-:Y:S01]  /*7710*/  FFMA R36, R27.reuse, R26, R5 ;  /* 0x0000001a1b247223 */ /* 0x040fe20000000005 */
[----:B------:R-:W-:Y:S01]  /*7720*/  LOP3.LUT R26, R46, 0xffffe000, RZ, 0xc0, !PT ;  /* 0xffffe0002e1a7812 */ /* 0x000fe200078ec0ff */
[C---:B------:R-:W-:Y:S01]  /*7730*/  FFMA R37, R27.reuse, R21, R6 ;  /* 0x000000151b257223 */ /* 0x040fe20000000006 */
[----:B------:R-:W-:Y:S01]  /*7740*/  FMUL R8, R24, R15 ;  /* 0x0000000f18087220 */ /* 0x000fe20000400000 */
[----:B------:R-:W-:Y:S01]  /*7750*/  FFMA R38, R27, R20, R7 ;  /* 0x000000141b267223 */ /* 0x000fe20000000007 */
[----:B------:R-:W-:Y:S01]  /*7760*/  LOP3.LUT R20, R44, 0xffffe000, RZ, 0xc0, !PT ;  /* 0xffffe0002c147812 */ /* 0x000fe200078ec0ff */
[C---:B------:R-:W-:Y:S01]  /*7770*/  FMUL R9, R24.reuse, R16 ;  /* 0x0000001018097220 */ /* 0x040fe20000400000 */
[----:B------:R-:W-:Y:S01]  /*7780*/  LOP3.LUT R21, R45, 0xffffe000, RZ, 0xc0, !PT ;  /* 0xffffe0002d157812 */ /* 0x000fe200078ec0ff */
[----:B------:R-:W-:Y:S01]  /*7790*/  FFMA R39, R27, R41, R8 ;  /* 0x000000291b277223 */ /* 0x000fe20000000008 */
[C---:B------:R-:W-:Y:S01]  /*77a0*/  FMUL R10, R24.reuse, R17 ;  /* 0x00000011180a7220 */ /* 0x040fe20000400000 */
[C---:B------:R-:W-:Y:S01]  /*77b0*/  FMUL R11, R24.reuse, R18 ;  /* 0x00000012180b7220 */ /* 0x040fe20000400000 */
[----:B------:R-:W-:Y:S01]  /*77c0*/  LOP3.LUT R41, R47, 0xffffe000, RZ, 0xc0, !PT ;  /* 0xffffe0002f297812 */ /* 0x000fe200078ec0ff */
[----:B------:R-:W-:Y:S01]  /*77d0*/  FMUL R12, R24, R19 ;  /* 0x00000013180c7220 */ /* 0x000fe20000400000 */
[----:B------:R-:W-:Y:S02]  /*77e0*/  F2FP.TF32.F32.PACK_B R35, R35 ;  /* 0x00000023ff23723e */ /* 0x000fe400024050ff */
[----:B------:R-:W-:Y:S02]  /*77f0*/  F2FP.TF32.F32.PACK_B R36, R36 ;  /* 0x00000024ff24723e */ /* 0x000fe400024050ff */
[----:B------:R-:W-:Y:S01]  /*7800*/  F2FP.TF32.F32.PACK_B R37, R37 ;  /* 0x00000025ff25723e */ /* 0x000fe200024050ff */
[----:B------:R2:W-:Y:S01]  /*7810*/  STSM.16.M88.4 [R80+0x2400], R32 ;  /* 0x0024002050007844 */ /* 0x0005e20000000200 */
[----:B------:R-:W-:Y:S01]  /*7820*/  F2FP.TF32.F32.PACK_B R38, R38 ;  /* 0x00000026ff26723e */ /* 0x000fe200024050ff */
[C---:B-1----:R-:W-:Y:S01]  /*7830*/  FFMA R28, R27.reuse, R20, R9 ;  /* 0x000000141b1c7223 */ /* 0x042fe20000000009 */
[C---:B------:R-:W-:Y:S01]  /*7840*/  FFMA R29, R27.reuse, R21, R10 ;  /* 0x000000151b1d7223 */ /* 0x040fe2000000000a */
[C---:B------:R-:W-:Y:S01]  /*7850*/  FFMA R30, R27.reuse, R26, R11 ;  /* 0x0000001a1b1e7223 */ /* 0x040fe2000000000b */
[----:B------:R-:W-:Y:S01]  /*7860*/  FFMA R31, R27, R41, R12 ;  /* 0x000000291b1f7223 */ /* 0x000fe2000000000c */
[----:B------:R-:W-:Y:S02]  /*7870*/  F2FP.TF32.F32.PACK_B R39, R39 ;  /* 0x00000027ff27723e */ /* 0x000fe400024050ff */
[----:B------:R-:W-:Y:S02]  /*7880*/  F2FP.TF32.F32.PACK_B R28, R28 ;  /* 0x0000001cff1c723e */ /* 0x000fe400024050ff */
[----:B------:R-:W-:Y:S01]  /*7890*/  F2FP.TF32.F32.PACK_B R29, R29 ;  /* 0x0000001dff1d723e */ /* 0x000fe200024050ff */
[----:B------:R2:W-:Y:S01]  /*78a0*/  STSM.16.M88.4 [R84+0x2000], R36 ;  /* 0x0020002454007844 */ /* 0x0005e20000000200 */
[----:B------:R-:W-:Y:S02]  /*78b0*/  F2FP.TF32.F32.PACK_B R30, R30 ;  /* 0x0000001eff1e723e */ /* 0x000fe400024050ff */
[----:B------:R-:W-:Y:S05]  /*78c0*/  F2FP.TF32.F32.PACK_B R31, R31 ;  /* 0x0000001fff1f723e */ /* 0x000fea00024050ff */
[----:B------:R2:W-:Y:S01]  /*78d0*/  STSM.16.M88.4 [R83+0x2000], R28 ;  /* 0x0020001c53007844 */ /* 0x0005e20000000200 */
[----:B------:R-:W-:Y:S01]  /*78e0*/  @!PT LDS RZ, [RZ] ;  /* 0x00000000fffff984 */ /* 0x000fe20000000800 */
[----:B------:R-:W-:Y:S01]  /*78f0*/  @!PT LDS RZ, [RZ] ;  /* 0x00000000fffff984 */ /* 0x000fe20000000800 */
[----:B------:R-:W-:Y:S01]  /*7900*/  @!PT LDS RZ, [RZ] ;  /* 0x00000000fffff984 */ /* 0x000fe20000000800 */
[----:B------:R-:W-:Y:S01]  /*7910*/  @!PT LDS RZ, [RZ] ;  /* 0x00000000fffff984 */ /* 0x000fe20000000800 */
[----:B------:R1:W-:Y:S07]  /*7920*/  MEMBAR.ALL.CTA ;  /* 0x0000000000007992 */ /* 0x0003ee0000008000 */
[----:B-1----:R-:W1:Y:S02]  /*7930*/  FENCE.VIEW.ASYNC.S ;  /* 0x00000000000073c6 */ /* 0x002e640000000000 */
[----:B-1----:R-:W-:Y:S06]  /*7940*/  BAR.SYNC.DEFER_BLOCKING 0x1, 0x80 ;  /* 0x0042000000007b1d */ /* 0x002fec0000010000 */
[----:B------:R-:W-:Y:S05]  /*7950*/  @P0 BRA `(.L_x_119) ;  /* 0x0000000000240947 */ /* 0x000fea0003800000 */
[----:B------:R-:W-:Y:S02]  /*7960*/  UIADD3 UR4, UP0, UPT, UR54, 0x680, URZ ;  /* 0x0000068036047890 */ /* 0x000fe4000ff1e0ff */
[----:B------:R-:W-:Y:S02]  /*7970*/  UIADD3 UR9, UPT, UPT, UR49, 0x20, URZ ;  /* 0x0000002031097890 */ /* 0x000fe4000fffe0ff */
[----:B------:R-:W-:Y:S02]  /*7980*/  UIADD3 UR8, UPT, UPT, UR43, 0x2400, URZ ;  /* 0x000024002b087890 */ /* 0x000fe4000fffe0ff */
[----:B------:R-:W-:Y:S01]  /*7990*/  UIADD3.X UR5, UPT, UPT, URZ, UR55, URZ, UP0, !UPT ;  /* 0x00000037ff057290 */ /* 0x000fe200087fe4ff */
[----:B------:R-:W-:Y:S01]  /*79a0*/  UMOV UR10, UR50 ;  /* 0x00000032000a7c82 */ /* 0x000fe20008000000 */
[----:B------:R-:W-:Y:S07]  /*79b0*/  UMOV UR11, UR36 ;  /* 0x00000024000b7c82 */ /* 0x000fee0008000000 */
[----:B------:R1:W-:Y:S01]  /*79c0*/  UTMASTG.3D [UR8], [UR4] ;  /* 0x00000008040073b5 */ /* 0x0003e20008010000 */
[----:B------:R0:W-:Y:S01]  /*79d0*/  UTMACMDFLUSH ;  /* 0x00000000000079b7 */ /* 0x0001e20000000000 */
[----:B-1----:R-:W-:Y:S04]  /*79e0*/  DEPBAR.LE SB0, 0x1 ;  /* 0x000080400000791a */ /* 0x002fe80000000000 */
.L_x_119:
[----:B------:R-:W-:Y:S05]  /*79f0*/  BSYNC.RECONVERGENT B0 ;  /* 0x0000000000007941 */ /* 0x000fea0003800200 */
.L_x_118:
[----:B------:R-:W-:Y:S01]  /*7a00*/  BAR.SYNC.DEFER_BLOCKING 0x1, 0x80 ;  /* 0x0042000000007b1d */ /* 0x000fe20000010000 */
[----:B------:R-:W-:Y:S04]  /*7a10*/  UIADD3 UR4, UPT, UPT, UR47, 0x1, URZ ;  /* 0x000000012f047890 */ /* 0x000fe8000fffe0ff */
[----:B------:R-:W-:Y:S04]  /*7a20*/  UISETP.NE.AND UP0, UPT, UR4, 0x4, UPT ;  /* 0x000000040400788c */ /* 0x000fe8000bf05270 */
[----:B------:R-:W-:Y:S01]  /*7a30*/  USEL UR46, UR4, URZ, UP0 ;  /* 0x000000ff042e7287 */ /* 0x000fe20008000000 */
[----:B------:R1:W-:Y:S01]  /*7a40*/  @P6 SYNCS.ARRIVE.TRANS64.RED.A1T0 RZ, [R40+URZ], RZ ;  /* 0x000000ff28ff69a7 */ /* 0x0003e200081004ff */
[----:B------:R-:W-:Y:S01]  /*7a50*/  BSSY B1, `(.L_x_120) ;  /* 0x0000018000017945 */ /* 0x000fe20003800000 */
[----:B------:R-:W3:Y:S02]  /*7a60*/  @P6 SYNCS.PHASECHK.TRANS64.TRYWAIT P0, [R91+URZ+0x40], R92 ;  /* 0x0000405c5b0065a7 */ /* 0x000ee400080011ff */
[----:B---3--:R-:W-:Y:S01]  /*7a70*/  @P6 SEL R87, RZ, 0x1, !P0 ;  /* 0x00000001ff576807 */ /* 0x008fe20004000000 */
[----:B-1----:R-:W-:Y:S06]  /*7a80*/  @!P6 BRA `(.L_x_121) ;  /* 0x000000000050e947 */ /* 0x002fec0003800000 */
        /* <DEDUP_REMOVED lines=8> */
[----:B------:R-:W-:Y:S04]  /*7b10*/  SHF.L.U32 R4, RZ, 0x1f, RZ ;  /* 0x0000001fff047819 */ /* 0x000fe800000006ff */
[----:B------:R-:W1:Y:S02]  /*7b20*/  SYNCS.PHASECHK.TRANS64.TRYWAIT P0, [R91+URZ+0x40], R4 ;  /* 0x000040045b0075a7 */ /* 0x000e6400080011ff */
[----:B-1----:R-:W-:Y:S05]  /*7b30*/  @!P0 BRA `(.L_x_124) ;  /* 0x00000048000c8947 */ /* 0x002fea0003800000 */
.L_x_123:
[----:B------:R-:W-:Y:S05]  /*7b40*/  BSYNC B0 ;  /* 0x0000000000007941 */ /* 0x000fea0003800000 */
.L_x_122:
        /* <DEDUP_REMOVED lines=8> */
.L_x_121:
[----:B------:R-:W-:Y:S05]  /*7bd0*/  BSYNC B1 ;  /* 0x0000000000017941 */ /* 0x000fea0003800000 */
.L_x_120:
[----:B-1----:R-:W-:Y:S05]  /*7be0*/  VIADD R3, R25, 0x40 ;  /* 0x0000004019037836 */ /* 0x002fea0000000000 */
[----:B------:R-:W-:Y:S04]  /*7bf0*/  SHF.R.U32.HI R3, RZ, 0x15, R3 ;  /* 0x00000015ff037819 */ /* 0x000fe80000011603 */
[----:B------:R-:W-:Y:S11]  /*7c00*/  LOP3.LUT P0, RZ, R3, 0x3, R64, 0x48, !PT ;  /* 0x0000000303ff7812 */ /* 0x000ff60007804840 */
[----:B------:R-:W-:Y:S02]  /*7c10*/  @!UPT UIADD3 URZ, UPT, UPT, URZ, URZ, URZ ;  /* 0x000000fffffff290 */ /* 0x000fe4000fffe0ff */
[----:B------:R-:W-:Y:S05]  /*7c20*/  @!P0 BRA `(.L_x_125) ;  /* 0x0000000000408947 */ /* 0x000fea0003800000 */
[----:B------:R-:W1:Y:S01]  /*7c30*/  LDCU.64 UR8, c[0x4][0x70] ;  /* 0x01000e00ff0877ac */ /* 0x000e620008000a00 */
[----:B------:R-:W-:Y:S01]  /*7c40*/  MOV R3, 0x0 ;  /* 0x0000000000037802 */ /* 0x000fe20000000f00 */
[----:B------:R-:W-:Y:S02]  /*7c50*/  HFMA2 R12, -RZ, RZ, 0, 5.9604644775390625e-08 ;  /* 0x00000001ff0c7431 */ /* 0x000fe400000001ff */
[----:B------:R-:W-:Y:S02]  /*7c60*/  IMAD.MOV.U32 R8, RZ, RZ, 0x192 ;  /* 0x00000192ff087424 */ /* 0x000fe400078e00ff */
[----:B------:R-:W-:Y:S01]  /*7c70*/  IMAD.MOV.U32 R13, RZ, RZ, RZ ;  /* 0x000000ffff0d7224 */ /* 0x000fe200078e00ff */
[----:B------:R-:W5:Y:S01]  /*7c80*/  LDCU.64 UR6, c[0x4][0x78] ;  /* 0x01000f00ff0677ac */ /* 0x000f620008000a00 */
[----:B------:R-:W2:Y:S01]  /*7c90*/  LDC.64 R2, c[0x4][R3] ;  /* 0x0100000003027b82 */ /* 0x000ea20000000a00 */
[----:B------:R-:W3:Y:S01]  /*7ca0*/  LDCU.64 UR4, c[0x4][0x10] ;  /* 0x01000200ff0477ac */ /* 0x000ee20008000a00 */
[----:B-1----:R-:W-:Y:S01]  /*7cb0*/  MOV R5, UR9 ;  /* 0x0000000900057c02 */ /* 0x002fe20008000f00 */
[----:B------:R-:W-:Y:S01]  /*7cc0*/  IMAD.U32 R4, RZ, RZ, UR8 ;  /* 0x00000008ff047e24 */ /* 0x000fe2000f8e00ff */
[----:B-----5:R-:W-:Y:S01]  /*7cd0*/  MOV R7, UR7 ;  /* 0x0000000700077c02 */ /* 0x020fe20008000f00 */
[----:B------:R-:W-:Y:S01]  /*7ce0*/  IMAD.U32 R6, RZ, RZ, UR6 ;  /* 0x00000006ff067e24 */ /* 0x000fe2000f8e00ff */
[----:B---3--:R-:W-:Y:S01]  /*7cf0*/  MOV R11, UR5 ;  /* 0x00000005000b7c02 */ /* 0x008fe20008000f00 */
[----:B------:R-:W-:Y:S02]  /*7d00*/  IMAD.U32 R10, RZ, RZ, UR4 ;  /* 0x00000004ff0a7e24 */ /* 0x000fe4000f8e00ff */
[----:B------:R-:W-:Y:S07]  /*7d10*/  LEPC R20, `(.L_x_125) ;  /* 0x000000001014794e */ /* 0x000fee0000000000 */
[----:B--2-4-:R-:W-:Y:S05]  /*7d20*/  CALL.ABS.NOINC R2 ;  /* 0x0000000002007343 */ /* 0x014fea0003c00000 */
.L_x_125:
[----:B---3--:R-:W-:Y:S01]  /*7d30*/  LOP3.LUT R20, R56, 0xffffe000, RZ, 0xc0, !PT ;  /* 0xffffe00038147812 */ /* 0x008fe200078ec0ff */
[----:B------:R-:W-:Y:S05]  /*7d40*/  WARPSYNC.ALL ;  /* 0x0000000000007948 */ /* 0x000fea0003800000 */
[----:B------:R-:W-:Y:S01]  /*7d50*/  R2UR UR4, R25 ;  /* 0x00000000190472ca */ /* 0x000fe200000e0000 */
[----:B------:R-:W-:Y:S01]  /*7d60*/  IMAD.U32 R91, RZ, RZ, UR46 ;  /* 0x0000002eff5b7e24 */ /* 0x000fe2000f8e00ff */
[----:B------:R-:W-:Y:S01]  /*7d70*/  LOP3.LUT R21, R57, 0xffffe000, RZ, 0xc0, !PT ;  /* 0xffffe00039157812 */ /* 0x000fe200078ec0ff */
[----:B------:R-:W-:Y:S01]  /*7d80*/  BSSY.RECONVERGENT B0, `(.L_x_126) ;  /* 0x000005c000007945 */ /* 0x000fe20003800200 */
[----:B------:R-:W-:Y:S02]  /*7d90*/  LOP3.LUT R41, R58, 0xffffe000, RZ, 0xc0, !PT ;  /* 0xffffe0003a297812 */ /* 0x000fe400078ec0ff */
[----:B----4-:R-:W-:Y:S02]  /*7da0*/  LOP3.LUT R26, R54, 0xffffe000, RZ, 0xc0, !PT ;  /* 0xffffe000361a7812 */ /* 0x010fe400078ec0ff */
[----:B------:R-:W-:Y:S02]  /*7db0*/  LOP3.LUT R40, R50, 0xffffe000, RZ, 0xc0, !PT ;  /* 0xffffe00032287812 */ /* 0x000fe400078ec0ff */
[----:B------:R-:W-:Y:S02]  /*7dc0*/  ISETP.NE.AND P6, PT, R79, RZ, PT ;  /* 0x000000ff4f00720c */ /* 0x000fe40003fc5270 */
[----:B------:R-:W-:Y:S01]  /*7dd0*/  ISETP.NE.AND P0, PT, R75, RZ, PT ;  /* 0x000000ff4b00720c */ /* 0x000fe20003f05270 */
[----:B------:R-:W1:Y:S01]  /*7de0*/  LDTM.16dp128bit.x8 R4, tmem[UR4+0x40] ;  /* 0x00004004000479ee */ /* 0x000e620008180000 */
[----:B------:R-:W-:Y:S09]  /*7df0*/  LEA R93, R85, UR43, 0x3 ;  /* 0x0000002b555d7c11 */ /* 0x000ff2000f8e18ff */
[----:B------:R-:W-:Y:S05]  /*7e00*/  @P6 LEA R91, R91, UR43, 0x3 ;  /* 0x0000002b5b5b6c11 */ /* 0x000fea000f8e18ff */
[----:B------:R-:W-:Y:S05]  /*7e10*/  @P6 VIADD R92, R91, 0x60 ;  /* 0x000000605b5c6836 */ /* 0x000fea0000000000 */
[----:B------:R-:W-:Y:S01]  /*7e20*/  @P6 PRMT R92, R89, 0x654, R92 ;  /* 0x00000654595c6816 */ /* 0x000fe2000000005c */
[C---:B-1----:R-:W-:Y:S01]  /*7e30*/  FMUL R0, R24.reuse, R4 ;  /* 0x0000000418007220 */ /* 0x042fe20000400000 */
[C---:B------:R-:W-:Y:S01]  /*7e40*/  FMUL R2, R24.reuse, R5 ;  /* 0x0000000518027220 */ /* 0x040fe20000400000 */
[C---:B------:R-:W-:Y:S01]  /*7e50*/  FMUL R3, R24.reuse, R10 ;  /* 0x0000000a18037220 */ /* 0x040fe20000400000 */
[----:B------:R-:W-:Y:S01]  /*7e60*/  FMUL R4, R24, R11 ;  /* 0x0000000b18047220 */ /* 0x000fe20000400000 */
[C---:B--2---:R-:W-:Y:S01]  /*7e70*/  FFMA R28, R27.reuse, R20, R0 ;  /* 0x000000141b1c7223 */ /* 0x044fe20000000000 */
[----:B------:R-:W-:Y:S01]  /*7e80*/  LOP3.LUT R20, R52, 0xffffe000, RZ, 0xc0, !PT ;  /* 0xffffe00034147812 */ /* 0x000fe200078ec0ff */
        /* <DEDUP_REMOVED lines=14> */
[----:B------:R-:W-:Y:S01]  /*7f70*/  FFMA R32, R27, R20, R0 ;  /* 0x000000141b207223 */ /* 0x000fe20000000000 */
        /* <DEDUP_REMOVED lines=12> */
[----:B------:R-:W-:Y:S01]  /*8040*/  @P6 SHF.L.U32 R14, RZ, 0x1f, RZ ;  /* 0x0000001fff0e6819 */ /* 0x000fe200000006ff */
[C---:B------:R-:W-:Y:S01]  /*8050*/  FFMA R35, R27.reuse, R20, R4 ;  /* 0x000000141b237223 */ /* 0x040fe20000000004 */
[----:B------:R-:W-:Y:S01]  /*8060*/  LOP3.LUT R20, R44, 0xffffe000, RZ, 0xc0, !PT ;  /* 0xffffe0002c147812 */ /* 0x000fe200078ec0ff */
[C---:B------:R-:W-:Y:S01]  /*8070*/  FMUL R8, R24.reuse, R15 ;  /* 0x0000000f18087220 */ /* 0x040fe20000400000 */
[C---:B------:R-:W-:Y:S01]  /*8080*/  FFMA R36, R27.reuse, R26, R5 ;  /* 0x0000001a1b247223 */ /* 0x040fe20000000005 */
[C---:B------:R-:W-:Y:S01]  /*8090*/  FFMA R37, R27.reuse, R21, R6 ;  /* 0x000000151b257223 */ /* 0x040fe20000000006 */
[----:B------:R-:W-:Y:S01]  /*80a0*/  FFMA R38, R27, R40, R7 ;  /* 0x000000281b267223 */ /* 0x000fe20000000007 */
[C---:B------:R-:W-:Y:S01]  /*80b0*/  FMUL R9, R24.reuse, R16 ;  /* 0x0000001018097220 */ /* 0x040fe20000400000 */
[----:B------:R-:W-:Y:S01]  /*80c0*/  LOP3.LUT R21, R45, 0xffffe000, RZ, 0xc0, !PT ;  /* 0xffffe0002d157812 */ /* 0x000fe200078ec0ff */
[----:B------:R-:W-:Y:S01]  /*80d0*/  FFMA R39, R27, R41, R8 ;  /* 0x000000291b277223 */ /* 0x000fe20000000008 */
[----:B------:R-:W-:Y:S01]  /*80e0*/  FMUL R10, R24, R17 ;  /* 0x00000011180a7220 */ /* 0x000fe20000400000 */
[----:B------:R-:W-:Y:S01]  /*80f0*/  LOP3.LUT R26, R46, 0xffffe000, RZ, 0xc0, !PT ;  /* 0xffffe0002e1a7812 */ /* 0x000fe200078ec0ff */
        /* <DEDUP_REMOVED lines=36> */
.L_x_127:
[----:B------:R-:W-:Y:S05]  /*8340*/  BSYNC.RECONVERGENT B0 ;  /* 0x0000000000007941 */ /* 0x000fea0003800200 */
.L_x_126:
[----:B------:R-:W-:Y:S01]  /*8350*/  BAR.SYNC.DEFER_BLOCKING 0x1, 0x80 ;  /* 0x0042000000007b1d */ /* 0x000fe20000010000 */
[----:B------:R-:W-:Y:S01]  /*8360*/  UIADD3 UR4, UPT, UPT, UR46, 0x1, URZ ;  /* 0x000000012e047890 */ /* 0x000fe2000fffe0ff */
[----:B------:R-:W-:Y:S03]  /*8370*/  HFMA2 R91, -RZ, RZ, 0, 0 ;  /* 0x00000000ff5b7431 */ /* 0x000fe600000001ff */
        /* <DEDUP_REMOVED lines=18> */
.L_x_131:
[----:B------:R-:W-:Y:S05]  /*84a0*/  BSYNC B0 ;  /* 0x0000000000007941 */ /* 0x000fea0003800000 */
.L_x_130:
[----:B------:R-:W-:Y:S01]  /*84b0*/  ISETP.NE.AND P0, PT, R88, RZ, PT ;  /* 0x000000ff5800720c */ /* 0x000fe20003f05270 */
[----:B------:R-:W-:Y:S11]  /*84c0*/  VIADD R85, R85, 0x1 ;  /* 0x0000000155557836 */ /* 0x000ff60000000000 */
[----:B------:R-:W-:Y:S01]  /*84d0*/  @!UPT UIADD3 URZ, UPT, UPT, URZ, URZ, URZ ;  /* 0x000000fffffff290 */ /* 0x000fe2000fffe0ff */
[----:B-1----:R-:W-:Y:S01]  /*84e0*/  @P0 IMAD.IADD R4, R73, 0x1, R0 ;  /* 0x0000000149040824 */ /* 0x002fe200078e0200 */
[----:B------:R-:W-:Y:S05]  /*84f0*/  @P0 WARPSYNC.ALL ;  /* 0x0000000000000948 */ /* 0x000fea0003800000 */
[----:B------:R1:W3:Y:S04]  /*8500*/  @P0 LDSM.16.M88.4 R56, [R3+UR43+0x400] ;  /* 0x0004002b0338083b */ /* 0x0002e80008000200 */
[----:B------:R1:W4:Y:S04]  /*8510*/  @P0 LDSM.16.M88.4 R52, [R2+0x400] ;  /* 0x000400000234083b */ /* 0x0003280000000200 */
[----:B------:R1:W1:Y:S04]  /*8520*/  @P0 LDSM.16.M88.4 R48, [R0+0x400] ;  /* 0x000400000030083b */ /* 0x0002680000000200 */
[----:B------:R1:W1:Y:S01]  /*8530*/  @P0 LDSM.16.M88.4 R44, [R4+0x400] ;  /* 0x00040000042c083b */ /* 0x0002620000000200 */
[C---:B------:R-:W-:Y:S04]  /*8540*/  ISETP.NE.AND P0, PT, R85.reuse, 0x4, PT ;  /* 0x000000045500780c */ /* 0x040fe80003f05270 */
[----:B------:R-:W-:Y:S02]  /*8550*/  SEL R85, R85, RZ, P0 ;  /* 0x000000ff55557207 */ /* 0x000fe40000000000 */
[----:B------:R-:W-:Y:S02]  /*8560*/  SEL R91, RZ, 0x1, P0 ;  /* 0x00000001ff5b7807 */ /* 0x000fe40000000000 */
.L_x_129:
[----:B------:R-:W-:Y:S05]  /*8570*/  BSYNC B1 ;  /* 0x0000000000017941 */ /* 0x000fea0003800000 */
.L_x_128:
        /* <DEDUP_REMOVED lines=21> */
.L_x_133:
        /* <DEDUP_REMOVED lines=42> */
[----:B------:R-:W-:Y:S01]  /*8970*/  FFMA R34, R27, R26, R3 ;  /* 0x0000001a1b227223 */ /* 0x000fe20000000003 */
[----:B------:R-:W-:Y:S01]  /*8980*/  LOP3.LUT R26, R48, 0xffffe000, RZ, 0xc0, !PT ;  /* 0xffffe000301a7812 */ /* 0x000fe200078ec0ff */
[C---:B------:R-:W-:Y:S01]  /*8990*/  FMUL R5, R24.reuse, R12 ;  /* 0x0000000c18057220 */ /* 0x040fe20000400000 */
[----:B------:R-:W-:Y:S01]  /*89a0*/  F2FP.TF32.F32.PACK_B R33, R33 ;  /* 0x00000021ff21723e */ /* 0x000fe200024050ff */
[C---:B------:R-:W-:Y:S01]  /*89b0*/  FMUL R6, R24.reuse, R13 ;  /* 0x0000000d18067220 */ /* 0x040fe20000400000 */
[----:B------:R-:W-:Y:S01]  /*89c0*/  F2FP.TF32.F32.PACK_B R34, R34 ;  /* 0x00000022ff22723e */ /* 0x000fe200024050ff */
[----:B------:R-:W-:Y:S01]  /*89d0*/  FMUL R7, R24, R14 ;  /* 0x0000000e18077220 */ /* 0x000fe20000400000 */
[----:B------:R-:W-:Y:S01]  /*89e0*/  @P6 SHF.L.U32 R14, R91, 0x1f, RZ ;  /* 0x0000001f5b0e6819 */ /* 0x000fe200000006ff */
        /* <DEDUP_REMOVED lines=47> */
.L_x_135:
[----:B------:R-:W-:Y:S05]  /*8ce0*/  BSYNC.RECONVERGENT B0 ;  /* 0x0000000000007941 */ /* 0x000fea0003800200 */
.L_x_134:
        /* <DEDUP_REMOVED lines=17> */
[----:B------:R-:W-:Y:S04]  /*8e00*/  SHF.L.U32 R4, R91, 0x1f, RZ ;  /* 0x0000001f5b047819 */ /* 0x000fe800000006ff */
[----:B------:R-:W1:Y:S02]  /*8e10*/  SYNCS.PHASECHK.TRANS64.TRYWAIT P0, [R93+URZ+0x40], R4 ;  /* 0x000040045d0075a7 */ /* 0x000e6400080011ff */
[----:B-1----:R-:W-:Y:S05]  /*8e20*/  @!P0 BRA `(.L_x_140) ;  /* 0x0000003400788947 */ /* 0x002fea0003800000 */
.L_x_139:
[----:B------:R-:W-:Y:S05]  /*8e30*/  BSYNC B0 ;  /* 0x0000000000007941 */ /* 0x000fea0003800000 */
.L_x_138:
        /* <DEDUP_REMOVED lines=10> */
[----:B------:R-:W-:Y:S02]  /*8ee0*/  SEL R6, RZ, 0x1, P0 ;  /* 0x00000001ff067807 */ /* 0x000fe40000000000 */
[----:B------:R-:W-:Y:S02]  /*8ef0*/  SEL R85, R85, RZ, P0 ;  /* 0x000000ff55557207 */ /* 0x000fe40000000000 */
[----:B------:R-:W-:Y:S02]  /*8f00*/  LOP3.LUT R91, R91, R6, RZ, 0x3c, !PT ;  /* 0x000000065b5b7212 */ /* 0x000fe400078e3cff */
.L_x_137:
[----:B------:R-:W-:Y:S05]  /*8f10*/  BSYNC B1 ;  /* 0x0000000000017941 */ /* 0x000fea0003800000 */
.L_x_136:
        /* <DEDUP_REMOVED lines=21> */
.L_x_141:
        /* <DEDUP_REMOVED lines=88> */
[----:B------:R-:W-:Y:S02]  /*95f0*/  UIADD3 UR4, UPT, UPT, UR43, 0x400, URZ ;  /* 0x000004002b047890 */ /* 0x000fe4000fffe0ff */
[----:B------:R-:W-:Y:S01]  /*9600*/  UIADD3 UR9, UPT, UPT, UR49, 0x80, URZ ;  /* 0x0000008031097890 */ /* 0x000fe2000fffe0ff */
[----:B------:R-:W-:Y:S01]  /*9610*/  UMOV UR10, UR50 ;  /* 0x00000032000a7c82 */ /* 0x000fe20008000000 */
[----:B------:R-:W-:Y:S02]  /*9620*/  UMOV UR11, UR36 ;  /* 0x00000024000b7c82 */ /* 0x000fe40008000000 */
[----:B------:R-:W-:Y:S01]  /*9630*/  MOV R68, UR4 ;  /* 0x0000000400447c02 */ /* 0x000fe20008000f00 */
[----:B------:R-:W-:Y:S03]  /*9640*/  UIADD3 UR4, UP0, UPT, UR54, 0x680, URZ ;  /* 0x0000068036047890 */ /* 0x000fe6000ff1e0ff */
[----:B------:R-:W-:Y:S01]  /*9650*/  R2UR UR8, R68 ;  /* 0x00000000440872ca */ /* 0x000fe200000e0000 */
[----:B------:R-:W-:Y:S11]  /*9660*/  UIADD3.X UR5, UPT, UPT, URZ, UR55, URZ, UP0, !UPT ;  /* 0x00000037ff057290 */ /* 0x000ff600087fe4ff */
[----:B------:R-:W-:Y:S01]  /*9670*/  @!UPT UIADD3 URZ, UPT, UPT, URZ, URZ, URZ ;  /* 0x000000fffffff290 */ /* 0x000fe2000fffe0ff */
[----:B------:R1:W-:Y:S01]  /*9680*/  UTMASTG.3D [UR8], [UR4] ;  /* 0x00000008040073b5 */ /* 0x0003e20008010000 */
[----:B------:R0:W-:Y:S01]  /*9690*/  UTMACMDFLUSH ;  /* 0x00000000000079b7 */ /* 0x0001e20000000000 */
[----:B-1----:R-:W-:Y:S04]  /*96a0*/  DEPBAR.LE SB0, 0x1 ;  /* 0x000080400000791a */ /* 0x002fe80000000000 */
.L_x_143:
[----:B------:R-:W-:Y:S05]  /*96b0*/  BSYNC.RECONVERGENT B0 ;  /* 0x0000000000007941 */ /* 0x000fea0003800200 */
.L_x_142:
        /* <DEDUP_REMOVED lines=20> */
.L_x_147:
[----:B------:R-:W-:Y:S05]  /*9800*/  BSYNC B0 ;  /* 0x0000000000007941 */ /* 0x000fea0003800000 */
.L_x_146:
        /* <DEDUP_REMOVED lines=13> */
.L_x_145:
[----:B------:R-:W-:Y:S05]  /*98e0*/  BSYNC B1 ;  /* 0x0000000000017941 */ /* 0x000fea0003800000 */
.L_x_144:
        /* <DEDUP_REMOVED lines=21> */
.L_x_149:
        /* <DEDUP_REMOVED lines=97> */
.L_x_151:
[----:B------:R-:W-:Y:S05]  /*a050*/  BSYNC.RECONVERGENT B0 ;  /* 0x0000000000007941 */ /* 0x000fea0003800200 */
.L_x_150:
        /* <DEDUP_REMOVED lines=20> */
.L_x_155:
[----:B------:R-:W-:Y:S05]  /*a1a0*/  BSYNC B0 ;  /* 0x0000000000007941 */ /* 0x000fea0003800000 */
.L_x_154:
        /* <DEDUP_REMOVED lines=13> */
.L_x_153:
[----:B------:R-:W-:Y:S05]  /*a280*/  BSYNC B1 ;  /* 0x0000000000017941 */ /* 0x000fea0003800000 */
.L_x_152:
        /* <DEDUP_REMOVED lines=21> */
.L_x_157:
        /* <DEDUP_REMOVED lines=97> */
.L_x_159:
[----:B------:R-:W-:Y:S05]  /*a9f0*/  BSYNC.RECONVERGENT B0 ;  /* 0x0000000000007941 */ /* 0x000fea0003800200 */
.L_x_158:
        /* <DEDUP_REMOVED lines=20> */
.L_x_163:
[----:B------:R-:W-:Y:S05]  /*ab40*/  BSYNC B0 ;  /* 0x0000000000007941 */ /* 0x000fea0003800000 */
.L_x_162:
[----:B------:R-:W-:Y:S11]  /*ab50*/  ISETP.NE.AND P0, PT, R88, RZ, PT ;  /* 0x000000ff5800720c */ /* 0x000ff60003f05270 */
[----:B------:R-:W-:Y:S02]  /*ab60*/  @!UPT UIADD3 URZ, UPT, UPT, URZ, URZ, URZ ;  /* 0x000000fffffff290 */ /* 0x000fe4000fffe0ff */
[----:B-1----:R-:W-:Y:S01]  /*ab70*/  @P0 IADD3 R2, PT, PT, R73, R90, RZ ;  /* 0x0000005a49020210 */ /* 0x002fe20007ffe0ff */
[----:B------:R-:W-:Y:S05]  /*ab80*/  @P0 WARPSYNC.ALL ;  /* 0x0000000000000948 */ /* 0x000fea0003800000 */
[----:B------:R1:W3:Y:S04]  /*ab90*/  @P0 LDSM.16.M88.4 R56, [R85+UR43+0x400] ;  /* 0x0004002b5538083b */ /* 0x0002e80008000200 */
[----:B------:R1:W4:Y:S04]  /*aba0*/  @P0 LDSM.16.M88.4 R52, [R0+0x400] ;  /* 0x000400000034083b */ /* 0x0003280000000200 */
[----:B------:R1:W1:Y:S04]  /*abb0*/  @P0 LDSM.16.M88.4 R48, [R90+0x400] ;  /* 0x000400005a30083b */ /* 0x0002680000000200 */
[----:B------:R1:W1:Y:S02]  /*abc0*/  @P0 LDSM.16.M88.4 R44, [R2+0x400] ;  /* 0x00040000022c083b */ /* 0x0002640000000200 */
.L_x_161:
[----:B------:R-:W-:Y:S05]  /*abd0*/  BSYNC B1 ;  /* 0x0000000000017941 */ /* 0x000fea0003800000 */
.L_x_160:
        /* <DEDUP_REMOVED lines=10> */
[----:B------:R-:W2:Y:S01]  /*ac80*/  LDCU.64 UR6, c[0x4][0x78] ;  /* 0x01000f00ff0677ac */ /* 0x000ea20008000a00 */
[----:B-1----:R-:W1:Y:S01]  /*ac90*/  LDC.64 R2, c[0x4][R3] ;  /* 0x0100000003027b82 */ /* 0x002e620000000a00 */
[----:B------:R-:W3:Y:S01]  /*aca0*/  LDCU.64 UR4, c[0x4][0x10] ;  /* 0x01000200ff0477ac */ /* 0x000ee20008000a00 */
[----:B-----5:R-:W-:Y:S01]  /*acb0*/  MOV R5, UR9 ;  /* 0x0000000900057c02 */ /* 0x020fe20008000f00 */
[----:B------:R-:W-:Y:S01]  /*acc0*/  IMAD.U32 R4, RZ, RZ, UR8 ;  /* 0x00000008ff047e24 */ /* 0x000fe2000f8e00ff */
[----:B--2---:R-:W-:Y:S01]  /*acd0*/  MOV R7, UR7 ;  /* 0x0000000700077c02 */ /* 0x004fe20008000f00 */
[----:B------:R-:W-:Y:S01]  /*ace0*/  IMAD.U32 R6, RZ, RZ, UR6 ;  /* 0x00000006ff067e24 */ /* 0x000fe2000f8e00ff */
[----:B---3--:R-:W-:Y:S01]  /*acf0*/  MOV R11, UR5 ;  /* 0x00000005000b7c02 */ /* 0x008fe20008000f00 */
[----:B------:R-:W-:Y:S02]  /*ad00*/  IMAD.U32 R10, RZ, RZ, UR4 ;  /* 0x00000004ff0a7e24 */ /* 0x000fe4000f8e00ff */
[----:B------:R-:W-:Y:S07]  /*ad10*/  LEPC R20, `(.L_x_165) ;  /* 0x000000001014794e */ /* 0x000fee0000000000 */
[----:B-1--4-:R-:W-:Y:S05]  /*ad20*/  CALL.ABS.NOINC R2 ;  /* 0x0000000002007343 */ /* 0x012fea0003c00000 */
.L_x_165:
[----:B------:R-:W-:Y:S01]  /*ad30*/  ISETP.NE.AND P0, PT, R75, RZ, PT ;  /* 0x000000ff4b00720c */ /* 0x000fe20003f05270 */
[----:B------:R-:W-:Y:S05]  /*ad40*/  WARPSYNC.ALL ;  /* 0x0000000000007948 */ /* 0x000fea0003800000 */
[----:B------:R-:W-:Y:S01]  /*ad50*/  R2UR UR4, R25 ;  /* 0x00000000190472ca */ /* 0x000fe200000e0000 */
[----:B------:R-:W5:Y:S01]  /*ad60*/  S2UR UR5, SR_CgaCtaId ;  /* 0x00000000000579c3 */ /* 0x000f620000008800 */
[----:B-1-3--:R-:W-:Y:S01]  /*ad70*/  LOP3.LUT R0, R56, 0xffffe000, RZ, 0xc0, !PT ;  /* 0xffffe00038007812 */ /* 0x00afe200078ec0ff */
[----:B------:R-:W-:Y:S01]  /*ad80*/  BSSY.RECONVERGENT B0, `(.L_x_166) ;  /* 0x000005b000007945 */ /* 0x000fe20003800200 */
[----:B------:R-:W-:Y:S02]  /*ad90*/  LOP3.LUT R2, R57, 0xffffe000, RZ, 0xc0, !PT ;  /* 0xffffe00039027812 */ /* 0x000fe400078ec0ff */
[----:B------:R-:W-:Y:S02]  /*ada0*/  LOP3.LUT R3, R58, 0xffffe000, RZ, 0xc0, !PT ;  /* 0xffffe0003a037812 */ /* 0x000fe400078ec0ff */
[----:B------:R-:W-:Y:S02]  /*adb0*/  LOP3.LUT R20, R59, 0xffffe000, RZ, 0xc0, !PT ;  /* 0xffffe0003b147812 */ /* 0x000fe400078ec0ff */
[----:B----4-:R-:W-:Y:S02]  /*adc0*/  LOP3.LUT R21, R52, 0xffffe000, RZ, 0xc0, !PT ;  /* 0xffffe00034157812 */ /* 0x010fe400078ec0ff */
[----:B------:R-:W-:Y:S01]  /*add0*/  LOP3.LUT R26, R53, 0xffffe000, RZ, 0xc0, !PT ;  /* 0xffffe000351a7812 */ /* 0x000fe200078ec0ff */
[----:B------:R-:W1:Y:S01]  /*ade0*/  LDTM.16dp128bit.x8 R4, tmem[UR4+0xe0] ;  /* 0x0000e004000479ee */ /* 0x000e620008180000 */
[----:B------:R-:W-:Y:S01]  /*adf0*/  R2UR UR4, R82 ;  /* 0x00000000520472ca */ /* 0x000fe200000e0000 */
[----:B------:R-:W-:Y:S01]  /*ae00*/  NOP ;  /* 0x0000000000007918 */ /* 0x000fe20000000000 */
[----:B--2---:R-:W-:Y:S02]  /*ae10*/  LOP3.LUT R29, R54, 0xffffe000, RZ, 0xc0, !PT ;  /* 0xffffe000361d7812 */ /* 0x004fe400078ec0ff */
[----:B------:R-:W-:Y:S02]  /*ae20*/  LOP3.LUT R28, R55, 0xffffe000, RZ, 0xc0, !PT ;  /* 0xffffe000371c7812 */ /* 0x000fe400078ec0ff */
[----:B------:R-:W-:Y:S02]  /*ae30*/  LOP3.LUT R31, R48, 0xffffe000, RZ, 0xc0, !PT ;  /* 0xffffe000301f7812 */ /* 0x000fe400078ec0ff */
[----:B------:R-:W-:Y:S02]  /*ae40*/  LOP3.LUT R30, R49, 0xffffe000, RZ, 0xc0, !PT ;  /* 0xffffe000311e7812 */ /* 0x000fe400078ec0ff */
[----:B------:R-:W-:Y:S02]  /*ae50*/  LOP3.LUT R33, R50, 0xffffe000, RZ, 0xc0, !PT ;  /* 0xffffe00032217812 */ /* 0x000fe400078ec0ff */
[----:B------:R-:W-:Y:S01]  /*ae60*/  LOP3.LUT R32, R51, 0xffffe000, RZ, 0xc0, !PT ;  /* 0xffffe00033207812 */ /* 0x000fe200078ec0ff */
[----:B------:R-:W-:Y:S01]  /*ae70*/  UIADD3 UR4, UPT, UPT, UR4, 0xd0, URZ ;  /* 0x000000d004047890 */ /* 0x000fe2000fffe0ff */
[----:B------:R-:W-:Y:S02]  /*ae80*/  LOP3.LUT R35, R44, 0xffffe000, RZ, 0xc0, !PT ;  /* 0xffffe0002c237812 */ /* 0x000fe400078ec0ff */
[----:B------:R-:W-:Y:S02]  /*ae90*/  LOP3.LUT R34, R45, 0xffffe000, RZ, 0xc0, !PT ;  /* 0xffffe0002d227812 */ /* 0x000fe400078ec0ff */
[----:B------:R-:W-:Y:S02]  /*aea0*/  LOP3.LUT R37, R46, 0xffffe000, RZ, 0xc0, !PT ;  /* 0xffffe0002e257812 */ /* 0x000fe400078ec0ff */
[----:B------:R-:W-:Y:S01]  /*aeb0*/  LOP3.LUT R36, R47, 0xffffe000, RZ, 0xc0, !PT ;  /* 0xffffe0002f247812 */ /* 0x000fe200078ec0ff */
[C---:B-1----:R-:W-:Y:S01]  /*aec0*/  FMUL R4, R24.reuse, R4 ;  /* 0x0000000418047220 */ /* 0x042fe20000400000 */
[C---:B------:R-:W-:Y:S01]  /*aed0*/  FMUL R5, R24.reuse, R5 ;  /* 0x0000000518057220 */ /* 0x040fe20000400000 */
[C---:B------:R-:W-:Y:S01]  /*aee0*/  FMUL R6, R24.reuse, R6 ;  /* 0x0000000618067220 */ /* 0x040fe20000400000 */
[C---:B------:R-:W-:Y:S01]  /*aef0*/  FMUL R7, R24.reuse, R7 ;  /* 0x0000000718077220 */ /* 0x040fe20000400000 */
[C---:B------:R-:W-:Y:S01]  /*af00*/  FFMA R4, R27.reuse, R0, R4 ;  /* 0x000000001b047223 */ /* 0x040fe20000000004 */
[C---:B------:R-:W-:Y:S01]  /*af10*/  FMUL R8, R24.reuse, R8 ;  /* 0x0000000818087220 */ /* 0x040fe20000400000 */
[C---:B------:R-:W-:Y:S01]  /*af20*/  FFMA R5, R27.reuse, R2, R5 ;  /* 0x000000021b057223 */ /* 0x040fe20000000005 */
[C---:B------:R-:W-:Y:S01]  /*af30*/  FMUL R9, R24.reuse, R9 ;  /* 0x0000000918097220 */ /* 0x040fe20000400000 */
[C---:B------:R-:W-:Y:S01]  /*af40*/  FFMA R6, R27.reuse, R3, R6 ;  /* 0x000000031b067223 */ /* 0x040fe20000000006 */
[----:B------:R-:W-:Y:S01]  /*af50*/  F2FP.TF32.F32.PACK_B R4, R4 ;  /* 0x00000004ff04723e */ /* 0x000fe200024050ff */
[C---:B------:R-:W-:Y:S01]  /*af60*/  FMUL R10, R24.reuse, R10 ;  /* 0x0000000a180a7220 */ /* 0x040fe20000400000 */
[----:B------:R-:W-:Y:S01]  /*af70*/  F2FP.TF32.F32.PACK_B R5, R5 ;  /* 0x00000005ff05723e */ /* 0x000fe200024050ff */
[C---:B------:R-:W-:Y:S01]  /*af80*/  FFMA R7, R27.reuse, R20, R7 ;  /* 0x000000141b077223 */ /* 0x040fe20000000007 */
[C---:B------:R-:W-:Y:S01]  /*af90*/  FMUL R11, R24.reuse, R11 ;  /* 0x0000000b180b7220 */ /* 0x040fe20000400000 */
[----:B-----5:R-:W-:Y:S01]  /*afa0*/  UPRMT UR4, UR5, 0x654, UR4 ;  /* 0x0000065405047896 */ /* 0x020fe20008000004 */
[C---:B------:R-:W-:Y:S01]  /*afb0*/  FFMA R8, R27.reuse, R21, R8 ;  /* 0x000000151b087223 */ /* 0x040fe20000000008 */
[C---:B------:R-:W-:Y:S01]  /*afc0*/  FMUL R12, R24.reuse, R12 ;  /* 0x0000000c180c7220 */ /* 0x040fe20000400000 */
[C---:B------:R-:W-:Y:S01]  /*afd0*/  FFMA R9, R27.reuse, R26, R9 ;  /* 0x0000001a1b097223 */ /* 0x040fe20000000009 */
[C---:B------:R-:W-:Y:S01]  /*afe0*/  FMUL R13, R24.reuse, R13 ;  /* 0x0000000d180d7220 */ /* 0x040fe20000400000 */
[C---:B------:R-:W-:Y:S01]  /*aff0*/  FFMA R10, R27.reuse, R29, R10 ;  /* 0x0000001d1b0a7223 */ /* 0x040fe2000000000a */
[C---:B------:R-:W-:Y:S01]  /*b000*/  FMUL R14, R24.reuse, R14 ;  /* 0x0000000e180e7220 */ /* 0x040fe20000400000 */
[C---:B------:R-:W-:Y:S01]  /*b010*/  FFMA R11, R27.reuse, R28, R11 ;  /* 0x0000001c1b0b7223 */ /* 0x040fe2000000000b */
[C---:B------:R-:W-:Y:S01]  /*b020*/  FMUL R15, R24.reuse, R15 ;  /* 0x0000000f180f7220 */ /* 0x040fe20000400000 */
[----:B------:R-:W-:Y:S01]  /*b030*/  F2FP.TF32.F32.PACK_B R6, R6 ;  /* 0x00000006ff06723e */ /* 0x000fe200024050ff */
[C---:B------:R-:W-:Y:S01]  /*b040*/  FFMA R12, R27.reuse, R31, R12 ;  /* 0x0000001f1b0c7223 */ /* 0x040fe2000000000c */
[----:B------:R-:W-:Y:S01]  /*b050*/  F2FP.TF32.F32.PACK_B R7, R7 ;  /* 0x00000007ff07723e */ /* 0x000fe200024050ff */
[C---:B------:R-:W-:Y:S01]  /*b060*/  FMUL R16, R24.reuse, R16 ;  /* 0x0000001018107220 */ /* 0x040fe20000400000 */
[C---:B------:R-:W-:Y:S01]  /*b070*/  FFMA R13, R27.reuse, R30, R13 ;  /* 0x0000001e1b0d7223 */ /* 0x040fe2000000000d */
[C---:B------:R-:W-:Y:S01]  /*b080*/  FMUL R17, R24.reuse, R17 ;  /* 0x0000001118117220 */ /* 0x040fe20000400000 */
[C---:B------:R-:W-:Y:S01]  /*b090*/  FFMA R14, R27.reuse, R33, R14 ;  /* 0x000000211b0e7223 */ /* 0x040fe2000000000e */
[C---:B------:R-:W-:Y:S01]  /*b0a0*/  FMUL R18, R24.reuse, R18 ;  /* 0x0000001218127220 */ /* 0x040fe20000400000 */
[C---:B------:R-:W-:Y:S01]  /*b0b0*/  FFMA R15, R27.reuse, R32, R15 ;  /* 0x000000201b0f7223 */ /* 0x040fe2000000000f */
[----:B------:R-:W-:Y:S01]  /*b0c0*/  FMUL R19, R24, R19 ;  /* 0x0000001318137220 */ /* 0x000fe20000400000 */
[----:B------:R-:W-:Y:S01]  /*b0d0*/  F2FP.TF32.F32.PACK_B R8, R8 ;  /* 0x00000008ff08723e */ /* 0x000fe200024050ff */
[C---:B------:R-:W-:Y:S01]  /*b0e0*/  FFMA R16, R27.reuse, R35, R16 ;  /* 0x000000231b107223 */ /* 0x040fe20000000010 */
[----:B------:R-:W-:Y:S01]  /*b0f0*/  F2FP.TF32.F32.PACK_B R9, R9 ;  /* 0x00000009ff09723e */ /* 0x000fe200024050ff */
[----:B------:R-:W-:Y:S01]  /*b100*/  SYNCS.ARRIVE.TRANS64.RED.A1T0 RZ, [UR4], RZ ;  /* 0x000000ffffff79a7 */ /* 0x000fe20008100404 */
[----:B------:R1:W-:Y:S01]  /*b110*/  STSM.16.M88.4 [R81+0x6400], R4 ;  /* 0x0064000451007844 */ /* 0x0003e20000000200 */
[----:B------:R-:W-:Y:S01]  /*b120*/  F2FP.TF32.F32.PACK_B R10, R10 ;  /* 0x0000000aff0a723e */ /* 0x000fe200024050ff */
[C---:B------:R-:W-:Y:S01]  /*b130*/  FFMA R17, R27.reuse, R34, R17 ;  /* 0x000000221b117223 */ /* 0x040fe20000000011 */
[----:B------:R-:W-:Y:S01]  /*b140*/  F2FP.TF32.F32.PACK_B R11, R11 ;  /* 0x0000000bff0b723e */ /* 0x000fe200024050ff */
[C---:B------:R-:W-:Y:S01]  /*b150*/  FFMA R18, R27.reuse, R37, R18 ;  /* 0x000000251b127223 */ /* 0x040fe20000000012 */
[----:B------:R-:W-:Y:S01]  /*b160*/  FFMA R19, R27, R36, R19 ;  /* 0x000000241b137223 */ /* 0x000fe20000000013 */
[----:B------:R-:W-:Y:S02]  /*b170*/  F2FP.TF32.F32.PACK_B R12, R12 ;  /* 0x0000000cff0c723e */ /* 0x000fe400024050ff */
[----:B------:R1:W-:Y:S01]  /*b180*/  STSM.16.M88.4 [R80+0x6400], R8 ;  /* 0x0064000850007844 */ /* 0x0003e20000000200 */
[----:B------:R-:W-:Y:S02]  /*b190*/  F2FP.TF32.F32.PACK_B R13, R13 ;  /* 0x0000000dff0d723e */ /* 0x000fe400024050ff */
[----:B------:R-:W-:Y:S02]  /*b1a0*/  F2FP.TF32.F32.PACK_B R14, R14 ;  /* 0x0000000eff0e723e */ /* 0x000fe400024050ff */
        /* <DEDUP_REMOVED lines=23> */
[----:B--2---:R-:W-:Y:S04]  /*b320*/  DEPBAR.LE SB0, 0x1 ;  /* 0x000080400000791a */ /* 0x004fe80000000000 */
.L_x_167:
[----:B------:R-:W-:Y:S05]  /*b330*/  BSYNC.RECONVERGENT B0 ;  /* 0x0000000000007941 */ /* 0x000fea0003800200 */
.L_x_166:
[----:B------:R-:W-:Y:S01]  /*b340*/  BAR.SYNC.DEFER_BLOCKING 0x1, 0x80 ;  /* 0x0042000000007b1d */ /* 0x000fe20000010000 */
[----:B------:R-:W-:Y:S01]  /*b350*/  UISETP.NE.AND UP0, UPT, UR52, -0x8, UPT ;  /* 0xfffffff83400788c */ /* 0x000fe2000bf05270 */
[----:B------:R-:W-:Y:S08]  /*b360*/  IADD3 R0, PT, PT, R22, 0x1, RZ ;  /* 0x0000000116007810 */ /* 0x000ff00007ffe0ff */
[----:B------:R-:W-:Y:S05]  /*b370*/  BRA.U !UP0, `(.L_x_168) ;  /* 0x0000000108247547 */ /* 0x000fea000b800000 */
[----:B------:R-:W-:Y:S01]  /*b380*/  ISETP.NE.AND P0, PT, R79, RZ, PT ;  /* 0x000000ff4f00720c */ /* 0x000fe20003f05270 */
[----:B------:R-:W-:Y:S01]  /*b390*/  IMAD.U32 R2, RZ, RZ, UR47 ;  /* 0x0000002fff027e24 */ /* 0x000fe2000f8e00ff */
[----:B------:R-:W-:Y:S04]  /*b3a0*/  UIADD3 UR4, UPT, UPT, UR47, 0x1, URZ ;  /* 0x000000012f047890 */ /* 0x000fe8000fffe0ff */
[----:B------:R-:W-:Y:S04]  /*b3b0*/  UISETP.NE.AND UP0, UPT, UR4, 0x4, UPT ;  /* 0x000000040400788c */ /* 0x000fe8000bf05270 */
[----:B------:R-:W-:Y:S03]  /*b3c0*/  USEL UR47, UR4, URZ, UP0 ;  /* 0x000000ff042f7287 */ /* 0x000fe60008000000 */
[----:B------:R-:W-:Y:S05]  /*b3d0*/  @P0 LEA R2, R2, UR43, 0x3 ;  /* 0x0000002b02020c11 */ /* 0x000fea000f8e18ff */
[----:B------:R-:W-:Y:S05]  /*b3e0*/  @P0 VIADD R2, R2, 0x60 ;  /* 0x0000006002020836 */ /* 0x000fea0000000000 */
[----:B------:R-:W-:Y:S04]  /*b3f0*/  @P0 PRMT R2, R89, 0x654, R2 ;  /* 0x0000065459020816 */ /* 0x000fe80000000002 */
[----:B------:R2:W-:Y:S03]  /*b400*/  @P0 SYNCS.ARRIVE.TRANS64.RED.A1T0 RZ, [R2+URZ], RZ ;  /* 0x000000ff02ff09a7 */ /* 0x0005e600081004ff */
.L_x_168:
[----:B------:R-:W-:Y:S01]  /*b410*/  R2UR UR6, R78 ;  /* 0x000000004e0672ca */ /* 0x000fe200000e0000 */
[----:B------:R-:W-:Y:S01]  /*b420*/  UIADD3 UR52, UPT, UPT, UR52, 0x8, URZ ;  /* 0x0000000834347890 */ /* 0x000fe2000fffe0ff */
[----:B------:R-:W-:Y:S01]  /*b430*/  R2UR UR5, R65 ;  /* 0x00000000410572ca */ /* 0x000fe200000e0000 */
[----:B------:R-:W-:Y:S01]  /*b440*/  UMOV UR36, UR63 ;  /* 0x0000003f00247c82 */ /* 0x000fe20008000000 */
[----:B------:R-:W-:Y:S02]  /*b450*/  R2UR UR4, R66 ;  /* 0x00000000420472ca */ /* 0x000fe400000e0000 */
[----:B------:R-:W-:Y:S02]  /*b460*/  ISETP.NE.AND P0, PT, R70, 0x2, PT ;  /* 0x000000024600780c */ /* 0x000fe40003f05270 */
[----:B------:R-:W-:Y:S02]  /*b470*/  ISETP.NE.AND P1, PT, R0, 0x4, PT ;  /* 0x000000040000780c */ /* 0x000fe40003f25270 */
[----:B--2---:R-:W-:Y:S02]  /*b480*/  SEL R2, RZ, 0x1, P0 ;  /* 0x00000001ff027807 */ /* 0x004fe40000000000 */
[----:B------:R-:W-:Y:S01]  /*b490*/  SEL R3, RZ, 0x1, P1 ;  /* 0x00000001ff037807 */ /* 0x000fe20000800000 */
[----:B------:R-:W-:Y:S01]  /*b4a0*/  UISETP.NE.AND UP0, UPT, UR6, URZ, UPT ;  /* 0x000000ff0600728c */ /* 0x000fe2000bf05270 */
[----:B------:R-:W-:Y:S01]  /*b4b0*/  LOP3.LUT R71, R71, R2, RZ, 0x3c, !PT ;  /* 0x0000000247477212 */ /* 0x000fe200078e3cff */
[----:B------:R-:W-:Y:S01]  /*b4c0*/  UIADD3 UR20, UPT, UPT, UR37, UR5, URZ ;  /* 0x0000000525147290 */ /* 0x000fe2000fffe0ff */
[----:B------:R-:W-:Y:S01]  /*b4d0*/  LOP3.LUT R72, R72, R3, RZ, 0x3c, !PT ;  /* 0x0000000348487212 */ /* 0x000fe200078e3cff */
[----:B------:R-:W-:Y:S01]  /*b4e0*/  UIADD3 UR16, UPT, UPT, UR38, UR4, URZ ;  /* 0x0000000426107290 */ /* 0x000fe2000fffe0ff */
[----:B------:R-:W-:Y:S02]  /*b4f0*/  SEL R70, R70, RZ, P0 ;  /* 0x000000ff46467207 */ /* 0x000fe40000000000 */
[----:B------:R-:W-:Y:S02]  /*b500*/  SEL R22, R0, RZ, P1 ;  /* 0x000000ff00167207 */ /* 0x000fe40000800000 */
[----:B------:R-:W-:Y:S07]  /*b510*/  BRA.U UP0, `(.L_x_169) ;  /* 0xffffffa100f07547 */ /* 0x000fee000b83ffff */
[----:B------:R-:W-:-:S13]  /*b520*/  R2UR UR4, R67 ;  /* 0x00000000430472ca */ /* 0x000fda00000e0000 */
[----:B------:R-:W-:-:S09]  /*b530*/  UISETP.NE.AND UP0, UPT, UR4, URZ, UPT ;  /* 0x000000ff0400728c */ /* 0x000fd2000bf05270 */
[----:B------:R-:W-:Y:S05]  /*b540*/  BRA.U !UP0, `(.L_x_170) ;  /* 0x0000000108487547 */ /* 0x000fea000b800000 */
[----:B------:R-:W2:Y:S02]  /*b550*/  LDCU.64 UR4, c[0x0][0x890] ;  /* 0x00011200ff0477ac */ /* 0x000ea40008000a00 */
[----:B--2---:R-:W-:-:S04]  /*b560*/  UISETP.NE.U32.AND UP0, UPT, UR4, URZ, UPT ;  /* 0x000000ff0400728c */ /* 0x004fc8000bf05070 */
[----:B------:R-:W-:-:S09]  /*b570*/  UISETP.NE.AND.EX UP0, UPT, UR5, URZ, UPT, UP0 ;  /* 0x000000ff0500728c */ /* 0x000fd2000bf05300 */
[----:B------:R-:W-:Y:S05]  /*b580*/  BRA.U UP0, `(.L_x_171) ;  /* 0x00000001000c7547 */ /* 0x000fea000b800000 */
[----:B------:R-:W-:-:S13]  /*b590*/  FSETP.NEU.AND P0, PT, R27, RZ, PT ;  /* 0x000000ff1b00720b */ /* 0x000fda0003f0d000 */
[----:B------:R-:W-:Y:S05]  /*b5a0*/  @!P0 EXIT ;  /* 0x000000000000894d */ /* 0x000fea0003800000 */
[----:B------:R-:W-:Y:S05]  /*b5b0*/  BRA `(.L_x_170) ;  /* 0x00000000002c7947 */ /* 0x000fea0003800000 */
.L_x_171:
[----:B------:R-:W-:Y:S01]  /*b5c0*/  ISETP.NE.AND P0, PT, R69, RZ, PT ;  /* 0x000000ff4500720c */ /* 0x000fe20003f05270 */
[----:B------:R-:W-:-:S12]  /*b5d0*/  BSSY.RECONVERGENT B0, `(.L_x_170) ;  /* 0x0000009000007945 */ /* 0x000fd80003800200 */
[----:B------:R-:W-:Y:S05]  /*b5e0*/  @P0 BRA `(.L_x_172) ;  /* 0x0000000000140947 */ /* 0x000fea0003800000 */
[----:B------:R-:W2:Y:S02]  /*b5f0*/  LDCU.64 UR4, c[0x0][0x888] ;  /* 0x00011100ff0477ac */ /* 0x000ea40008000a00 */
[----:B--2---:R-:W-:-:S04]  /*b600*/  ISETP.NE.U32.AND P0, PT, RZ, UR4, PT ;  /* 0x00000004ff007c0c */ /* 0x004fc8000bf05070 */
[----:B------:R-:W-:-:S13]  /*b610*/  ISETP.NE.AND.EX P0, PT, RZ, UR5, PT, P0 ;  /* 0x00000005ff007c0c */ /* 0x000fda000bf05300 */
[----:B------:R-:W-:Y:S05]  /*b620*/  @!P0 EXIT ;  /* 0x000000000000894d */ /* 0x000fea0003800000 */
[----:B------:R-:W-:Y:S05]  /*b630*/  BRA `(.L_x_173) ;  /* 0x0000000000087947 */ /* 0x000fea0003800000 */
.L_x_172:
[----:B------:R-:W-:-:S13]  /*b640*/  FSETP.NEU.AND P0, PT, R27, RZ, PT ;  /* 0x000000ff1b00720b */ /* 0x000fda0003f0d000 */
[----:B------:R-:W-:Y:S05]  /*b650*/  @!P0 EXIT ;  /* 0x000000000000894d */ /* 0x000fea0003800000 */
.L_x_173:
[----:B------:R-:W-:Y:S05]  /*b660*/  BSYNC.RECONVERGENT B0 ;  /* 0x0000000000007941 */ /* 0x000fea0003800200 */
.L_x_170:
[----:B------:R-:W2:Y:S01]  /*b670*/  S2UR UR5, SR_CgaCtaId ;  /* 0x00000000000579c3 */ /* 0x000ea20000008800 */
[----:B------:R-:W-:Y:S01]  /*b680*/  ULEA UR4, UR47, UR43, 0x3 ;  /* 0x0000002b2f047291 */ /* 0x000fe2000f8e18ff */
[----:B------:R-:W-:-:S04]  /*b690*/  DEPBAR.LE SB0, 0x0 ;  /* 0x000080000000791a */ /* 0x000fc80000000000 */
[----:B------:R-:W-:-:S04]  /*b6a0*/  UIADD3 UR4, UPT, UPT, UR4, 0x60, URZ ;  /* 0x0000006004047890 */ /* 0x000fc8000fffe0ff */
[----:B--2---:R-:W-:-:S09]  /*b6b0*/  UPRMT UR4, UR5, 0x654, UR4 ;  /* 0x0000065405047896 */ /* 0x004fd20008000004 */
[----:B------:R-:W-:Y:S01]  /*b6c0*/  SYNCS.ARRIVE.TRANS64.RED.A1T0 RZ, [UR4], RZ ;  /* 0x000000ffffff79a7 */ /* 0x000fe20008100404 */
[----:B------:R-:W-:Y:S05]  /*b6d0*/  EXIT ;  /* 0x000000000000794d */ /* 0x000fea0003800000 */
.L_x_24:
[----:B--2---:R2:W3:Y:S02]  /*b6e0*/  SYNCS.PHASECHK.TRANS64.TRYWAIT P0, [R0+URZ+0x100], R3 ;  /* 0x00010003000075a7 */ /* 0x0044e400080011ff */
[----:B---3--:R-:W-:Y:S05]  /*b6f0*/  @!P0 NANOSLEEP.SYNCS 0x989680 ;  /* 0x009896800000895d */ /* 0x008fea0003900000 */
[----:B------:R-:W3:Y:S02]  /*b700*/  @!P0 SYNCS.PHASECHK.TRANS64 P0, [R0+URZ+0x100], R3 ;  /* 0x00010003000085a7 */ /* 0x000ee400080010ff */
[----:B---3--:R-:W-:Y:S05]  /*b710*/  @!P0 BRA `(.L_x_24) ;  /* 0xfffffffc00f08947 */ /* 0x008fea000383ffff */
[----:B------:R-:W-:Y:S05]  /*b720*/  BRA `(.L_x_174) ;  /* 0xffffff6000747947 */ /* 0x000fea000383ffff */
.L_x_27:
[----:B--2---:R-:W-:-:S07]  /*b730*/  MOV R0, UR33 ;  /* 0x0000002100007c02 */ /* 0x004fce0008000f00 */
.L_x_175:
[----:B--2---:R2:W3:Y:S02]  /*b740*/  SYNCS.PHASECHK.TRANS64.TRYWAIT P0, [R0+URZ+0x20], R3 ;  /* 0x00002003000075a7 */ /* 0x0044e400080011ff */
[----:B---3--:R-:W-:Y:S05]  /*b750*/  @!P0 NANOSLEEP.SYNCS 0x989680 ;  /* 0x009896800000895d */ /* 0x008fea0003900000 */
[----:B------:R-:W3:Y:S02]  /*b760*/  @!P0 SYNCS.PHASECHK.TRANS64 P0, [R0+URZ+0x20], R3 ;  /* 0x00002003000085a7 */ /* 0x000ee400080010ff */
[----:B---3--:R-:W-:Y:S05]  /*b770*/  @!P0 BRA `(.L_x_175) ;  /* 0xfffffffc00f08947 */ /* 0x008fea000383ffff */
[----:B------:R-:W-:Y:S05]  /*b780*/  BRA `(.L_x_26) ;  /* 0xffffff6000b47947 */ /* 0x000fea000383ffff */
.L_x_34:
[----:B-1----:R-:W-:-:S07]  /*b790*/  MOV R0, UR17 ;  /* 0x0000001100007c02 */ /* 0x002fce0008000f00 */
.L_x_176:
[----:B-1----:R1:W2:Y:S02]  /*b7a0*/  SYNCS.PHASECHK.TRANS64.TRYWAIT P0, [R0+URZ+0x20], R3 ;  /* 0x00002003000075a7 */ /* 0x0022a400080011ff */
[----:B--2---:R-:W-:Y:S05]  /*b7b0*/  @!P0 NANOSLEEP.SYNCS 0x989680 ;  /* 0x009896800000895d */ /* 0x004fea0003900000 */
[----:B------:R-:W2:Y:S02]  /*b7c0*/  @!P0 SYNCS.PHASECHK.TRANS64 P0, [R0+URZ+0x20], R3 ;  /* 0x00002003000085a7 */ /* 0x000ea400080010ff */
[----:B--2---:R-:W-:Y:S05]  /*b7d0*/  @!P0 BRA `(.L_x_176) ;  /* 0xfffffffc00f08947 */ /* 0x004fea000383ffff */
[----:B------:R-:W-:Y:S05]  /*b7e0*/  BRA `(.L_x_33) ;  /* 0xffffff6400747947 */ /* 0x000fea000383ffff */
.L_x_39:
[----:B-1----:R1:W2:Y:S02]  /*b7f0*/  SYNCS.PHASECHK.TRANS64.TRYWAIT P0, [R3+URZ+0x90], R0 ;  /* 0x00009000030075a7 */ /* 0x0022a400080011ff */
[----:B--2---:R-:W-:Y:S05]  /*b800*/  @!P0 NANOSLEEP.SYNCS 0x989680 ;  /* 0x009896800000895d */ /* 0x004fea0003900000 */
[----:B------:R-:W2:Y:S02]  /*b810*/  @!P0 SYNCS.PHASECHK.TRANS64 P0, [R3+URZ+0x90], R0 ;  /* 0x00009000030085a7 */ /* 0x000ea400080010ff */
[----:B--2---:R-:W-:Y:S05]  /*b820*/  @!P0 BRA `(.L_x_39) ;  /* 0xfffffffc00f08947 */ /* 0x004fea000383ffff */
[----:B------:R-:W-:Y:S05]  /*b830*/  BRA `(.L_x_177) ;  /* 0xffffff6800147947 */ /* 0x000fea000383ffff */
.L_x_43:
[----:B-1----:R-:W-:-:S07]  /*b840*/  MOV R0, UR4 ;  /* 0x0000000400007c02 */ /* 0x002fce0008000f00 */
.L_x_178:
[----:B-1----:R1:W2:Y:S02]  /*b850*/  SYNCS.PHASECHK.TRANS64.TRYWAIT P0, [R0+URZ], R3 ;  /* 0x00000003000075a7 */ /* 0x0022a400080011ff */
[----:B--2---:R-:W-:Y:S05]  /*b860*/  @!P0 NANOSLEEP.SYNCS 0x989680 ;  /* 0x009896800000895d */ /* 0x004fea0003900000 */
[----:B------:R-:W2:Y:S02]  /*b870*/  @!P0 SYNCS.PHASECHK.TRANS64 P0, [R0+URZ], R3 ;  /* 0x00000003000085a7 */ /* 0x000ea400080010ff */
[----:B--2---:R-:W-:Y:S05]  /*b880*/  @!P0 BRA `(.L_x_178) ;  /* 0xfffffffc00f08947 */ /* 0x004fea000383ffff */
[----:B------:R-:W-:Y:S05]  /*b890*/  BRA `(.L_x_179) ;  /* 0xffffff6c00c07947 */ /* 0x000fea000383ffff */
.L_x_44:
[----:B------:R-:W-:-:S07]  /*b8a0*/  MOV R0, UR5 ;  /* 0x0000000500007c02 */ /* 0x000fce0008000f00 */
.L_x_180:
[----:B-1----:R1:W2:Y:S02]  /*b8b0*/  SYNCS.PHASECHK.TRANS64.TRYWAIT P0, [R0+URZ], R3 ;  /* 0x00000003000075a7 */ /* 0x0022a400080011ff */
[----:B--2---:R-:W-:Y:S05]  /*b8c0*/  @!P0 NANOSLEEP.SYNCS 0x989680 ;  /* 0x009896800000895d */ /* 0x004fea0003900000 */
[----:B------:R-:W2:Y:S02]  /*b8d0*/  @!P0 SYNCS.PHASECHK.TRANS64 P0, [R0+URZ], R3 ;  /* 0x00000003000085a7 */ /* 0x000ea400080010ff */
[----:B--2---:R-:W-:Y:S05]  /*b8e0*/  @!P0 BRA `(.L_x_180) ;  /* 0xfffffffc00f08947 */ /* 0x004fea000383ffff */
[----:B------:R-:W-:Y:S05]  /*b8f0*/  BRA `(.L_x_181) ;  /* 0xffffff6c00cc7947 */ /* 0x000fea000383ffff */
.L_x_45:
[----:B------:R-:W-:-:S07]  /*b900*/  MOV R0, UR5 ;  /* 0x0000000500007c02 */ /* 0x000fce0008000f00 */
.L_x_182:
[----:B-1----:R1:W2:Y:S02]  /*b910*/  SYNCS.PHASECHK.TRANS64.TRYWAIT P0, [R0+URZ], R3 ;  /* 0x00000003000075a7 */ /* 0x0022a400080011ff */
[----:B--2---:R-:W-:Y:S05]  /*b920*/  @!P0 NANOSLEEP.SYNCS 0x989680 ;  /* 0x009896800000895d */ /* 0x004fea0003900000 */
[----:B------:R-:W2:Y:S02]  /*b930*/  @!P0 SYNCS.PHASECHK.TRANS64 P0, [R0+URZ], R3 ;  /* 0x00000003000085a7 */ /* 0x000ea400080010ff */
[----:B--2---:R-:W-:Y:S05]  /*b940*/  @!P0 BRA `(.L_x_182) ;  /* 0xfffffffc00f08947 */ /* 0x004fea000383ffff */
[----:B------:R-:W-:Y:S05]  /*b950*/  BRA `(.L_x_183) ;  /* 0xffffff6c00d87947 */ /* 0x000fea000383ffff */
.L_x_48:
[----:B-1----:R1:W2:Y:S02]  /*b960*/  SYNCS.PHASECHK.TRANS64.TRYWAIT P0, [R2+URZ+0xf0], R5 ;  /* 0x0000f005020075a7 */ /* 0x0022a400080011ff */
[----:B--2---:R-:W-:Y:S05]  /*b970*/  @!P0 NANOSLEEP.SYNCS 0x989680 ;  /* 0x009896800000895d */ /* 0x004fea0003900000 */
[----:B------:R-:W2:Y:S02]  /*b980*/  @!P0 SYNCS.PHASECHK.TRANS64 P0, [R2+URZ+0xf0], R5 ;  /* 0x0000f005020085a7 */ /* 0x000ea400080010ff */
[----:B--2---:R-:W-:Y:S05]  /*b990*/  @!P0 BRA `(.L_x_48) ;  /* 0xfffffffc00f08947 */ /* 0x004fea000383ffff */
[----:B------:R-:W-:Y:S05]  /*b9a0*/  BRA `(.L_x_184) ;  /* 0xffffff70003c7947 */ /* 0x000fea000383ffff */
.L_x_49:
[----:B------:R-:W-:-:S07]  /*b9b0*/  MOV R2, UR4 ;  /* 0x0000000400027c02 */ /* 0x000fce0008000f00 */
.L_x_185:
[----:B-1----:R1:W2:Y:S02]  /*b9c0*/  SYNCS.PHASECHK.TRANS64.TRYWAIT P0, [R2+URZ+0xa0], R5 ;  /* 0x0000a005020075a7 */ /* 0x0022a400080011ff */
[----:B--2---:R-:W-:Y:S05]  /*b9d0*/  @!P0 NANOSLEEP.SYNCS 0x989680 ;  /* 0x009896800000895d */ /* 0x004fea0003900000 */
[----:B------:R-:W2:Y:S02]  /*b9e0*/  @!P0 SYNCS.PHASECHK.TRANS64 P0, [R2+URZ+0xa0], R5 ;  /* 0x0000a005020085a7 */ /* 0x000ea400080010ff */
[----:B--2---:R-:W-:Y:S05]  /*b9f0*/  @!P0 BRA `(.L_x_185) ;  /* 0xfffffffc00f08947 */ /* 0x004fea000383ffff */
[----:B------:R-:W-:Y:S05]  /*ba00*/  BRA `(.L_x_186) ;  /* 0xffffff70004c7947 */ /* 0x000fea000383ffff */
.L_x_50:
[----:B-1----:R1:W2:Y:S02]  /*ba10*/  SYNCS.PHASECHK.TRANS64.TRYWAIT P1, [R2+URZ+0x90], R5 ;  /* 0x00009005020075a7 */ /* 0x0022a400080211ff */
[----:B--2---:R-:W-:Y:S05]  /*ba20*/  @!P1 NANOSLEEP.SYNCS 0x989680 ;  /* 0x009896800000995d */ /* 0x004fea0003900000 */
[----:B------:R-:W2:Y:S02]  /*ba30*/  @!P1 SYNCS.PHASECHK.TRANS64 P1, [R2+URZ+0x90], R5 ;  /* 0x00009005020095a7 */ /* 0x000ea400080210ff */
[----:B--2---:R-:W-:Y:S05]  /*ba40*/  @!P1 BRA `(.L_x_50) ;  /* 0xfffffffc00f09947 */ /* 0x004fea000383ffff */
[----:B------:R-:W-:Y:S05]  /*ba50*/  BRA `(.L_x_187) ;  /* 0xffffff70007c7947 */ /* 0x000fea000383ffff */
.L_x_53:
[----:B------:R-:W-:-:S07]  /*ba60*/  MOV R0, UR4 ;  /* 0x0000000400007c02 */ /* 0x000fce0008000f00 */
.L_x_188:
[----:B-1----:R1:W2:Y:S02]  /*ba70*/  SYNCS.PHASECHK.TRANS64.TRYWAIT P0, [R0+URZ+0xa0], R3 ;  /* 0x0000a003000075a7 */ /* 0x0022a400080011ff */
[----:B--2---:R-:W-:Y:S05]  /*ba80*/  @!P0 NANOSLEEP.SYNCS 0x989680 ;  /* 0x009896800000895d */ /* 0x004fea0003900000 */
[----:B------:R-:W2:Y:S02]  /*ba90*/  @!P0 SYNCS.PHASECHK.TRANS64 P0, [R0+URZ+0xa0], R3 ;  /* 0x0000a003000085a7 */ /* 0x000ea400080010ff */
[----:B--2---:R-:W-:Y:S05]  /*baa0*/  @!P0 BRA `(.L_x_188) ;  /* 0xfffffffc00f08947 */ /* 0x004fea000383ffff */
[----:B------:R-:W-:Y:S05]  /*bab0*/  BRA `(.L_x_52) ;  /* 0xffffff7000d07947 */ /* 0x000fea000383ffff */
.L_x_60:
[----:B-1----:R1:W2:Y:S02]  /*bac0*/  SYNCS.PHASECHK.TRANS64.TRYWAIT P1, [R0+URZ+0x90], R5 ;  /* 0x00009005000075a7 */ /* 0x0022a400080211ff */
[----:B--2---:R-:W-:Y:S05]  /*bad0*/  @!P1 NANOSLEEP.SYNCS 0x989680 ;  /* 0x009896800000995d */ /* 0x004fea0003900000 */
[----:B------:R-:W2:Y:S02]  /*bae0*/  @!P1 SYNCS.PHASECHK.TRANS64 P1, [R0+URZ+0x90], R5 ;  /* 0x00009005000095a7 */ /* 0x000ea400080210ff */
[----:B--2---:R-:W-:Y:S05]  /*baf0*/  @!P1 BRA `(.L_x_60) ;  /* 0xfffffffc00f09947 */ /* 0x004fea000383ffff */
[----:B------:R-:W-:Y:S05]  /*bb00*/  BRA `(.L_x_189) ;  /* 0xffffff7800487947 */ /* 0x000fea000383ffff */
.L_x_61:
[----:B------:R-:W-:-:S07]  /*bb10*/  MOV R3, UR31 ;  /* 0x0000001f00037c02 */ /* 0x000fce0008000f00 */
.L_x_190:
[----:B-1----:R1:W2:Y:S02]  /*bb20*/  SYNCS.PHASECHK.TRANS64.TRYWAIT P0, [R3+URZ+0xd0], R0 ;  /* 0x0000d000030075a7 */ /* 0x0022a400080011ff */
[----:B--2---:R-:W-:Y:S05]  /*bb30*/  @!P0 NANOSLEEP.SYNCS 0x989680 ;  /* 0x009896800000895d */ /* 0x004fea0003900000 */
[----:B------:R-:W2:Y:S02]  /*bb40*/  @!P0 SYNCS.PHASECHK.TRANS64 P0, [R3+URZ+0xd0], R0 ;  /* 0x0000d000030085a7 */ /* 0x000ea400080010ff */
[----:B--2---:R-:W-:Y:S05]  /*bb50*/  @!P0 BRA `(.L_x_190) ;  /* 0xfffffffc00f08947 */ /* 0x004fea000383ffff */
[----:B------:R-:W-:Y:S05]  /*bb60*/  BRA `(.L_x_191) ;  /* 0xffffff7800987947 */ /* 0x000fea000383ffff */
.L_x_64:
[----:B------:R-:W-:Y:S07]  /*bb70*/  MOV R0, UR5 ;  /* 0x0000000500007c02 */ /* 0x000fee0008000f00 */
.L_x_192:
[----:B-1----:R1:W2:Y:S02]  /*bb80*/  SYNCS.PHASECHK.TRANS64.TRYWAIT P0, [R0+URZ], R3 ;  /* 0x00000003000075a7 */ /* 0x0022a400080011ff */
[----:B--2---:R-:W-:Y:S05]  /*bb90*/  @!P0 NANOSLEEP.SYNCS 0x989680 ;  /* 0x009896800000895d */ /* 0x004fea0003900000 */
[----:B------:R-:W2:Y:S02]  /*bba0*/  @!P0 SYNCS.PHASECHK.TRANS64 P0, [R0+URZ], R3 ;  /* 0x00000003000085a7 */ /* 0x000ea400080010ff */
[----:B--2---:R-:W-:Y:S05]  /*bbb0*/  @!P0 BRA `(.L_x_192) ;  /* 0xfffffffc00f08947 */ /* 0x004fea000383ffff */
[----:B------:R-:W-:Y:S05]  /*bbc0*/  BRA `(.L_x_63) ;  /* 0xffffff7800b47947 */ /* 0x000fea000383ffff */
.L_x_67:
[----:B------:R-:W-:-:S07]  /*bbd0*/  MOV R0, UR4 ;  /* 0x0000000400007c02 */ /* 0x000fce0008000f00 */
.L_x_193:
[----:B--2---:R2:W4:Y:S02]  /*bbe0*/  SYNCS.PHASECHK.TRANS64.TRYWAIT P0, [R0+URZ], R3 ;  /* 0x00000003000075a7 */ /* 0x00452400080011ff */
[----:B----4-:R-:W-:Y:S05]  /*bbf0*/  @!P0 NANOSLEEP.SYNCS 0x989680 ;  /* 0x009896800000895d */ /* 0x010fea0003900000 */
[----:B------:R-:W4:Y:S02]  /*bc00*/  @!P0 SYNCS.PHASECHK.TRANS64 P0, [R0+URZ], R3 ;  /* 0x00000003000085a7 */ /* 0x000f2400080010ff */
[----:B----4-:R-:W-:Y:S05]  /*bc10*/  @!P0 BRA `(.L_x_193) ;  /* 0xfffffffc00f08947 */ /* 0x010fea000383ffff */
[----:B------:R-:W-:Y:S05]  /*bc20*/  BRA `(.L_x_194) ;  /* 0xffffff7c00907947 */ /* 0x000fea000383ffff */
.L_x_68:
[----:B------:R-:W-:-:S07]  /*bc30*/  MOV R0, UR5 ;  /* 0x0000000500007c02 */ /* 0x000fce0008000f00 */
.L_x_195:
[----:B-1----:R1:W2:Y:S02]  /*bc40*/  SYNCS.PHASECHK.TRANS64.TRYWAIT P0, [R0+URZ], R3 ;  /* 0x00000003000075a7 */ /* 0x0022a400080011ff */
[----:B--2---:R-:W-:Y:S05]  /*bc50*/  @!P0 NANOSLEEP.SYNCS 0x989680 ;  /* 0x009896800000895d */ /* 0x004fea0003900000 */
[----:B------:R-:W2:Y:S02]  /*bc60*/  @!P0 SYNCS.PHASECHK.TRANS64 P0, [R0+URZ], R3 ;  /* 0x00000003000085a7 */ /* 0x000ea400080010ff */
[----:B--2---:R-:W-:Y:S05]  /*bc70*/  @!P0 BRA `(.L_x_195) ;  /* 0xfffffffc00f08947 */ /* 0x004fea000383ffff */
[----:B------:R-:W-:Y:S05]  /*bc80*/  BRA `(.L_x_196) ;  /* 0xffffff7c009c7947 */ /* 0x000fea000383ffff */
.L_x_69:
[----:B------:R-:W-:-:S07]  /*bc90*/  MOV R0, UR5 ;  /* 0x0000000500007c02 */ /* 0x000fce0008000f00 */
.L_x_197:
[----:B-1----:R1:W2:Y:S02]  /*bca0*/  SYNCS.PHASECHK.TRANS64.TRYWAIT P0, [R0+URZ], R3 ;  /* 0x00000003000075a7 */ /* 0x0022a400080011ff */
[----:B--2---:R-:W-:Y:S05]  /*bcb0*/  @!P0 NANOSLEEP.SYNCS 0x989680 ;  /* 0x009896800000895d */ /* 0x004fea0003900000 */
[----:B------:R-:W2:Y:S02]  /*bcc0*/  @!P0 SYNCS.PHASECHK.TRANS64 P0, [R0+URZ], R3 ;  /* 0x00000003000085a7 */ /* 0x000ea400080010ff */
[----:B--2---:R-:W-:Y:S05]  /*bcd0*/  @!P0 BRA `(.L_x_197) ;  /* 0xfffffffc00f08947 */ /* 0x004fea000383ffff */
[----:B------:R-:W-:Y:S05]  /*bce0*/  BRA `(.L_x_198) ;  /* 0xffffff7c00a87947 */ /* 0x000fea000383ffff */
.L_x_70:
[----:B------:R-:W-:-:S07]  /*bcf0*/  MOV R0, UR4 ;  /* 0x0000000400007c02 */ /* 0x000fce0008000f00 */
.L_x_199:
[----:B-1----:R1:W2:Y:S02]  /*bd00*/  SYNCS.PHASECHK.TRANS64.TRYWAIT P0, [R0+URZ], R3 ;  /* 0x00000003000075a7 */ /* 0x0022a400080011ff */
[----:B--2---:R-:W-:Y:S05]  /*bd10*/  @!P0 NANOSLEEP.SYNCS 0x989680 ;  /* 0x009896800000895d */ /* 0x004fea0003900000 */
[----:B------:R-:W2:Y:S02]  /*bd20*/  @!P0 SYNCS.PHASECHK.TRANS64 P0, [R0+URZ], R3 ;  /* 0x00000003000085a7 */ /* 0x000ea400080010ff */
[----:B--2---:R-:W-:Y:S05]  /*bd30*/  @!P0 BRA `(.L_x_199) ;  /* 0xfffffffc00f08947 */ /* 0x004fea000383ffff */
[----:B------:R-:W-:Y:S05]  /*bd40*/  BRA `(.L_x_200) ;  /* 0xffffff7c00b47947 */ /* 0x000fea000383ffff */
.L_x_75:
[----:B--2---:R2:W3:Y:S02]  /*bd50*/  SYNCS.PHASECHK.TRANS64.TRYWAIT P0, [R12+URZ+0x90], R9 ;  /* 0x000090090c0075a7 */ /* 0x0044e400080011ff */
[----:B---3--:R-:W-:Y:S05]  /*bd60*/  @!P0 NANOSLEEP.SYNCS 0x989680 ;  /* 0x009896800000895d */ /* 0x008fea0003900000 */
[----:B------:R-:W3:Y:S02]  /*bd70*/  @!P0 SYNCS.PHASECHK.TRANS64 P0, [R12+URZ+0x90], R9 ;  /* 0x000090090c0085a7 */ /* 0x000ee400080010ff */
[----:B---3--:R-:W-:Y:S05]  /*bd80*/  @!P0 BRA `(.L_x_75) ;  /* 0xfffffffc00f08947 */ /* 0x008fea000383ffff */
[----:B------:R-:W-:Y:S05]  /*bd90*/  BRA `(.L_x_201) ;  /* 0xffffff8000e07947 */ /* 0x000fea000383ffff */
.L_x_78:
[----:B------:R-:W-:Y:S07]  /*bda0*/  MOV R0, UR21 ;  /* 0x0000001500007c02 */ /* 0x000fee0008000f00 */
.L_x_202:
[----:B--2---:R2:W3:Y:S02]  /*bdb0*/  SYNCS.PHASECHK.TRANS64.TRYWAIT P2, [R0+URZ+0x88], R9 ;  /* 0x00008809000075a7 */ /* 0x0044e400080411ff */
[----:B---3--:R-:W-:Y:S05]  /*bdc0*/  @!P2 NANOSLEEP.SYNCS 0x989680 ;  /* 0x009896800000a95d */ /* 0x008fea0003900000 */
[----:B------:R-:W3:Y:S02]  /*bdd0*/  @!P2 SYNCS.PHASECHK.TRANS64 P2, [R0+URZ+0x88], R9 ;  /* 0x000088090000a5a7 */ /* 0x000ee400080410ff */
[----:B---3--:R-:W-:Y:S05]  /*bde0*/  @!P2 BRA `(.L_x_202) ;  /* 0xfffffffc00f0a947 */ /* 0x008fea000383ffff */
[----:B------:R-:W-:Y:S05]  /*bdf0*/  BRA `(.L_x_77) ;  /* 0xffffff88004c7947 */ /* 0x000fea000383ffff */
.L_x_81:
[----:B------:R-:W-:Y:S07]  /*be00*/  MOV R9, UR21 ;  /* 0x0000001500097c02 */ /* 0x000fee0008000f00 */
.L_x_203:
[----:B--2---:R2:W3:Y:S02]  /*be10*/  SYNCS.PHASECHK.TRANS64.TRYWAIT P0, [R9+URZ+0x60], R10 ;  /* 0x0000600a090075a7 */ /* 0x0044e400080011ff */
[----:B---3--:R-:W-:Y:S05]  /*be20*/  @!P0 NANOSLEEP.SYNCS 0x989680 ;  /* 0x009896800000895d */ /* 0x008fea0003900000 */
[----:B------:R-:W3:Y:S02]  /*be30*/  @!P0 SYNCS.PHASECHK.TRANS64 P0, [R9+URZ+0x60], R10 ;  /* 0x0000600a090085a7 */ /* 0x000ee400080010ff */
[----:B---3--:R-:W-:Y:S05]  /*be40*/  @!P0 BRA `(.L_x_203) ;  /* 0xfffffffc00f08947 */ /* 0x008fea000383ffff */
[----:B------:R-:W-:Y:S05]  /*be50*/  BRA `(.L_x_204) ;  /* 0xffffff8800a87947 */ /* 0x000fea000383ffff */
.L_x_82:
[----:B------:R-:W-:Y:S07]  /*be60*/  MOV R9, UR21 ;  /* 0x0000001500097c02 */ /* 0x000fee0008000f00 */
.L_x_205:
[----:B--2---:R2:W3:Y:S02]  /*be70*/  SYNCS.PHASECHK.TRANS64.TRYWAIT P0, [R9+URZ+0x68], R10 ;  /* 0x0000680a090075a7 */ /* 0x0044e400080011ff */
[----:B---3--:R-:W-:Y:S05]  /*be80*/  @!P0 NANOSLEEP.SYNCS 0x989680 ;  /* 0x009896800000895d */ /* 0x008fea0003900000 */
[----:B------:R-:W3:Y:S02]  /*be90*/  @!P0 SYNCS.PHASECHK.TRANS64 P0, [R9+URZ+0x68], R10 ;  /* 0x0000680a090085a7 */ /* 0x000ee400080010ff */
[----:B---3--:R-:W-:Y:S05]  /*bea0*/  @!P0 BRA `(.L_x_205) ;  /* 0xfffffffc00f08947 */ /* 0x008fea000383ffff */
[----:B------:R-:W-:Y:S05]  /*beb0*/  BRA `(.L_x_206) ;  /* 0xffffff8800e47947 */ /* 0x000fea000383ffff */
.L_x_83:
[----:B------:R-:W-:Y:S07]  /*bec0*/  MOV R9, UR21 ;  /* 0x0000001500097c02 */ /* 0x000fee0008000f00 */
.L_x_207:
[----:B--2---:R2:W3:Y:S02]  /*bed0*/  SYNCS.PHASECHK.TRANS64.TRYWAIT P0, [R9+URZ+0x70], R10 ;  /* 0x0000700a090075a7 */ /* 0x0044e400080011ff */
[----:B---3--:R-:W-:Y:S05]  /*bee0*/  @!P0 NANOSLEEP.SYNCS 0x989680 ;  /* 0x009896800000895d */ /* 0x008fea0003900000 */
[----:B------:R-:W3:Y:S02]  /*bef0*/  @!P0 SYNCS.PHASECHK.TRANS64 P0, [R9+URZ+0x70], R10 ;  /* 0x0000700a090085a7 */ /* 0x000ee400080010ff */
[----:B---3--:R-:W-:Y:S05]  /*bf00*/  @!P0 BRA `(.L_x_207) ;  /* 0xfffffffc00f08947 */ /* 0x008fea000383ffff */
[----:B------:R-:W-:Y:S05]  /*bf10*/  BRA `(.L_x_208) ;  /* 0xffffff8c00247947 */ /* 0x000fea000383ffff */
.L_x_84:
[----:B------:R-:W-:Y:S07]  /*bf20*/  MOV R9, UR21 ;  /* 0x0000001500097c02 */ /* 0x000fee0008000f00 */
.L_x_209:
[----:B--2---:R2:W3:Y:S02]  /*bf30*/  SYNCS.PHASECHK.TRANS64.TRYWAIT P0, [R9+URZ+0x78], R10 ;  /* 0x0000780a090075a7 */ /* 0x0044e400080011ff */
[----:B---3--:R-:W-:Y:S05]  /*bf40*/  @!P0 NANOSLEEP.SYNCS 0x989680 ;  /* 0x009896800000895d */ /* 0x008fea0003900000 */
[----:B------:R-:W3:Y:S02]  /*bf50*/  @!P0 SYNCS.PHASECHK.TRANS64 P0, [R9+URZ+0x78], R10 ;  /* 0x0000780a090085a7 */ /* 0x000ee400080010ff */
[----:B---3--:R-:W-:Y:S05]  /*bf60*/  @!P0 BRA `(.L_x_209) ;  /* 0xfffffffc00f08947 */ /* 0x008fea000383ffff */
[----:B------:R-:W-:Y:S05]  /*bf70*/  BRA `(.L_x_210) ;  /* 0xffffff8c00687947 */ /* 0x000fea000383ffff */
.L_x_85:
[----:B------:R-:W-:Y:S07]  /*bf80*/  MOV R0, UR21 ;  /* 0x0000001500007c02 */ /* 0x000fee0008000f00 */
.L_x_211:
[----:B--2---:R2:W3:Y:S02]  /*bf90*/  SYNCS.PHASECHK.TRANS64.TRYWAIT P0, [R0+URZ+0x60], R9 ;  /* 0x00006009000075a7 */ /* 0x0044e400080011ff */
[----:B---3--:R-:W-:Y:S05]  /*bfa0*/  @!P0 NANOSLEEP.SYNCS 0x989680 ;  /* 0x009896800000895d */ /* 0x008fea0003900000 */
[----:B------:R-:W3:Y:S02]  /*bfb0*/  @!P0 SYNCS.PHASECHK.TRANS64 P0, [R0+URZ+0x60], R9 ;  /* 0x00006009000085a7 */ /* 0x000ee400080010ff */
[----:B---3--:R-:W-:Y:S05]  /*bfc0*/  @!P0 BRA `(.L_x_211) ;  /* 0xfffffffc00f08947 */ /* 0x008fea000383ffff */
[----:B------:R-:W-:Y:S05]  /*bfd0*/  BRA `(.L_x_212) ;  /* 0xffffff8c00b07947 */ /* 0x000fea000383ffff */
.L_x_86:
[----:B------:R-:W-:Y:S07]  /*bfe0*/  MOV R0, UR21 ;  /* 0x0000001500007c02 */ /* 0x000fee0008000f00 */
.L_x_213:
[----:B--2---:R2:W3:Y:S02]  /*bff0*/  SYNCS.PHASECHK.TRANS64.TRYWAIT P0, [R0+URZ+0x68], R9 ;  /* 0x00006809000075a7 */ /* 0x0044e400080011ff */
[----:B---3--:R-:W-:Y:S05]  /*c000*/  @!P0 NANOSLEEP.SYNCS 0x989680 ;  /* 0x009896800000895d */ /* 0x008fea0003900000 */
[----:B------:R-:W3:Y:S02]  /*c010*/  @!P0 SYNCS.PHASECHK.TRANS64 P0, [R0+URZ+0x68], R9 ;  /* 0x00006809000085a7 */ /* 0x000ee400080010ff */
[----:B---3--:R-:W-:Y:S05]  /*c020*/  @!P0 BRA `(.L_x_213) ;  /* 0xfffffffc00f08947 */ /* 0x008fea000383ffff */
[----:B------:R-:W-:Y:S05]  /*c030*/  BRA `(.L_x_214) ;  /* 0xffffff8c00f87947 */ /* 0x000fea000383ffff */
.L_x_87:
[----:B------:R-:W-:Y:S07]  /*c040*/  MOV R0, UR21 ;  /* 0x0000001500007c02 */ /* 0x000fee0008000f00 */
.L_x_215:
[----:B--2---:R2:W3:Y:S02]  /*c050*/  SYNCS.PHASECHK.TRANS64.TRYWAIT P0, [R0+URZ+0x70], R9 ;  /* 0x00007009000075a7 */ /* 0x0044e400080011ff */
[----:B---3--:R-:W-:Y:S05]  /*c060*/  @!P0 NANOSLEEP.SYNCS 0x989680 ;  /* 0x009896800000895d */ /* 0x008fea0003900000 */
[----:B------:R-:W3:Y:S02]  /*c070*/  @!P0 SYNCS.PHASECHK.TRANS64 P0, [R0+URZ+0x70], R9 ;  /* 0x00007009000085a7 */ /* 0x000ee400080010ff */
[----:B---3--:R-:W-:Y:S05]  /*c080*/  @!P0 BRA `(.L_x_215) ;  /* 0xfffffffc00f08947 */ /* 0x008fea000383ffff */
[----:B------:R-:W-:Y:S05]  /*c090*/  BRA `(.L_x_216) ;  /* 0xffffff9000407947 */ /* 0x000fea000383ffff */
.L_x_88:
[----:B------:R-:W-:Y:S07]  /*c0a0*/  MOV R0, UR21 ;  /* 0x0000001500007c02 */ /* 0x000fee0008000f00 */
.L_x_217:
[----:B--2---:R2:W3:Y:S02]  /*c0b0*/  SYNCS.PHASECHK.TRANS64.TRYWAIT P0, [R0+URZ+0x78], R9 ;  /* 0x00007809000075a7 */ /* 0x0044e400080011ff */
[----:B---3--:R-:W-:Y:S05]  /*c0c0*/  @!P0 NANOSLEEP.SYNCS 0x989680 ;  /* 0x009896800000895d */ /* 0x008fea0003900000 */
[----:B------:R-:W3:Y:S02]  /*c0d0*/  @!P0 SYNCS.PHASECHK.TRANS64 P0, [R0+URZ+0x78], R9 ;  /* 0x00007809000085a7 */ /* 0x000ee400080010ff */
[----:B---3--:R-:W-:Y:S05]  /*c0e0*/  @!P0 BRA `(.L_x_217) ;  /* 0xfffffffc00f08947 */ /* 0x008fea000383ffff */
[----:B------:R-:W-:Y:S05]  /*c0f0*/  BRA `(.L_x_218) ;  /* 0xffffff9000847947 */ /* 0x000fea000383ffff */
.L_x_90:
[----:B------:R-:W-:-:S07]  /*c100*/  MOV R3, UR21 ;  /* 0x0000001500037c02 */ /* 0x000fce0008000f00 */
.L_x_219:
[----:B---3--:R3:W4:Y:S02]  /*c110*/  SYNCS.PHASECHK.TRANS64.TRYWAIT P0, [R3+URZ+0x60], R10 ;  /* 0x0000600a030075a7 */ /* 0x00872400080011ff */
[----:B----4-:R-:W-:Y:S05]  /*c120*/  @!P0 NANOSLEEP.SYNCS 0x989680 ;  /* 0x009896800000895d */ /* 0x010fea0003900000 */
[----:B------:R-:W4:Y:S02]  /*c130*/  @!P0 SYNCS.PHASECHK.TRANS64 P0, [R3+URZ+0x60], R10 ;  /* 0x0000600a030085a7 */ /* 0x000f2400080010ff */
[----:B----4-:R-:W-:Y:S05]  /*c140*/  @!P0 BRA `(.L_x_219) ;  /* 0xfffffffc00f08947 */ /* 0x010fea000383ffff */
[----:B------:R-:W-:Y:S05]  /*c150*/  BRA `(.L_x_220) ;  /* 0xffffff9000f47947 */ /* 0x000fea000383ffff */
.L_x_91:
[----:B---3--:R-:W-:-:S07]  /*c160*/  MOV R3, UR21 ;  /* 0x0000001500037c02 */ /* 0x008fce0008000f00 */
.L_x_221:
[----:B---3--:R3:W4:Y:S02]  /*c170*/  SYNCS.PHASECHK.TRANS64.TRYWAIT P0, [R3+URZ+0x68], R10 ;  /* 0x0000680a030075a7 */ /* 0x00872400080011ff */
[----:B----4-:R-:W-:Y:S05]  /*c180*/  @!P0 NANOSLEEP.SYNCS 0x989680 ;  /* 0x009896800000895d */ /* 0x010fea0003900000 */
[----:B------:R-:W4:Y:S02]  /*c190*/  @!P0 SYNCS.PHASECHK.TRANS64 P0, [R3+URZ+0x68], R10 ;  /* 0x0000680a030085a7 */ /* 0x000f2400080010ff */
[----:B----4-:R-:W-:Y:S05]  /*c1a0*/  @!P0 BRA `(.L_x_221) ;  /* 0xfffffffc00f08947 */ /* 0x010fea000383ffff */
[----:B------:R-:W-:Y:S05]  /*c1b0*/  BRA `(.L_x_222) ;  /* 0xffffff9000e47947 */ /* 0x000fea000383ffff */
.L_x_92:
[----:B---3--:R-:W-:-:S07]  /*c1c0*/  MOV R3, UR21 ;  /* 0x0000001500037c02 */ /* 0x008fce0008000f00 */
.L_x_223:
[----:B---3--:R3:W4:Y:S02]  /*c1d0*/  SYNCS.PHASECHK.TRANS64.TRYWAIT P0, [R3+URZ+0x70], R10 ;  /* 0x0000700a030075a7 */ /* 0x00872400080011ff */
[----:B----4-:R-:W-:Y:S05]  /*c1e0*/  @!P0 NANOSLEEP.SYNCS 0x989680 ;  /* 0x009896800000895d */ /* 0x010fea0003900000 */
[----:B------:R-:W4:Y:S02]  /*c1f0*/  @!P0 SYNCS.PHASECHK.TRANS64 P0, [R3+URZ+0x70], R10 ;  /* 0x0000700a030085a7 */ /* 0x000f2400080010ff */
[----:B----4-:R-:W-:Y:S05]  /*c200*/  @!P0 BRA `(.L_x_223) ;  /* 0xfffffffc00f08947 */ /* 0x010fea000383ffff */
[----:B------:R-:W-:Y:S05]  /*c210*/  BRA `(.L_x_224) ;  /* 0xffffff9000d87947 */ /* 0x000fea000383ffff */
.L_x_94:
[----:B-1----:R1:W2:Y:S02]  /*c220*/  SYNCS.PHASECHK.TRANS64.TRYWAIT P0, [R3+URZ+0x90], R0 ;  /* 0x00009000030075a7 */ /* 0x0022a400080011ff */
[----:B--2---:R-:W-:Y:S05]  /*c230*/  @!P0 NANOSLEEP.SYNCS 0x989680 ;  /* 0x009896800000895d */ /* 0x004fea0003900000 */
[----:B------:R-:W2:Y:S02]  /*c240*/  @!P0 SYNCS.PHASECHK.TRANS64 P0, [R3+URZ+0x90], R0 ;  /* 0x00009000030085a7 */ /* 0x000ea400080010ff */
[----:B--2---:R-:W-:Y:S05]  /*c250*/  @!P0 BRA `(.L_x_94) ;  /* 0xfffffffc00f08947 */ /* 0x004fea000383ffff */
[----:B------:R-:W-:Y:S05]  /*c260*/  BRA `(.L_x_225) ;  /* 0xffffff9400b07947 */ /* 0x000fea000383ffff */
.L_x_105:
[----:B-1----:R-:W-:Y:S04]  /*c270*/  MOV R0, UR43 ;  /* 0x0000002b00007c02 */ /* 0x002fe80008000f00 */
[----:B------:R1:W2:Y:S03]  /*c280*/  SYNCS.PHASECHK.TRANS64.TRYWAIT P1, [R0+URZ+0x40], R5 ;  /* 0x00004005000075a7 */ /* 0x0002a600080211ff */
[----:B--2---:R-:W-:Y:S05]  /*c290*/  @!P1 NANOSLEEP.SYNCS 0x989680 ;  /* 0x009896800000995d */ /* 0x004fea0003900000 */
[----:B------:R-:W2:Y:S02]  /*c2a0*/  @!P1 SYNCS.PHASECHK.TRANS64 P1, [R0+URZ+0x40], R5 ;  /* 0x00004005000095a7 */ /* 0x000ea400080210ff */
[----:B--2---:R-:W-:Y:S05]  /*c2b0*/  @!P1 BRA `(.L_x_105) ;  /* 0xfffffffc00ec9947 */ /* 0x004fea000383ffff */
[----:B------:R-:W-:Y:S05]  /*c2c0*/  BRA `(.L_x_104) ;  /* 0xffffffa4004c7947 */ /* 0x000fea000383ffff */
.L_x_107:
[----:B-1----:R1:W4:Y:S02]  /*c2d0*/  SYNCS.PHASECHK.TRANS64.TRYWAIT P0, [R82+URZ+0xb0], R3 ;  /* 0x0000b003520075a7 */ /* 0x00232400080011ff */
[----:B----4-:R-:W-:Y:S05]  /*c2e0*/  @!P0 NANOSLEEP.SYNCS 0x989680 ;  /* 0x009896800000895d */ /* 0x010fea0003900000 */
[----:B------:R-:W4:Y:S02]  /*c2f0*/  @!P0 SYNCS.PHASECHK.TRANS64 P0, [R82+URZ+0xb0], R3 ;  /* 0x0000b003520085a7 */ /* 0x000f2400080010ff */
[----:B----4-:R-:W-:Y:S05]  /*c300*/  @!P0 BRA `(.L_x_107) ;  /* 0xfffffffc00f08947 */ /* 0x010fea000383ffff */
[----:B------:R-:W-:Y:S05]  /*c310*/  BRA `(.L_x_106) ;  /* 0xffffffa400787947 */ /* 0x000fea000383ffff */
.L_x_116:
[----:B-1----:R1:W2:Y:S02]  /*c320*/  SYNCS.PHASECHK.TRANS64.TRYWAIT P0, [R3+URZ+0x40], R0 ;  /* 0x00004000030075a7 */ /* 0x0022a400080011ff */
[----:B--2---:R-:W-:Y:S05]  /*c330*/  @!P0 NANOSLEEP.SYNCS 0x989680 ;  /* 0x009896800000895d */ /* 0x004fea0003900000 */
[----:B------:R-:W2:Y:S02]  /*c340*/  @!P0 SYNCS.PHASECHK.TRANS64 P0, [R3+URZ+0x40], R0 ;  /* 0x00004000030085a7 */ /* 0x000ea400080010ff */
[----:B--2---:R-:W-:Y:S05]  /*c350*/  @!P0 BRA `(.L_x_116) ;  /* 0xfffffffc00f08947 */ /* 0x004fea000383ffff */
[----:B------:R-:W-:Y:S05]  /*c360*/  BRA `(.L_x_115) ;  /* 0xffffffac009c7947 */ /* 0x000fea000383ffff */
.L_x_124:
[----:B-1----:R1:W3:Y:S02]  /*c370*/  SYNCS.PHASECHK.TRANS64.TRYWAIT P0, [R91+URZ+0x40], R4 ;  /* 0x000040045b0075a7 */ /* 0x0022e400080011ff */
[----:B---3--:R-:W-:Y:S05]  /*c380*/  @!P0 NANOSLEEP.SYNCS 0x989680 ;  /* 0x009896800000895d */ /* 0x008fea0003900000 */
[----:B------:R-:W3:Y:S02]  /*c390*/  @!P0 SYNCS.PHASECHK.TRANS64 P0, [R91+URZ+0x40], R4 ;  /* 0x000040045b0085a7 */ /* 0x000ee400080010ff */
[----:B---3--:R-:W-:Y:S05]  /*c3a0*/  @!P0 BRA `(.L_x_124) ;  /* 0xfffffffc00f08947 */ /* 0x008fea000383ffff */
[----:B------:R-:W-:Y:S05]  /*c3b0*/  BRA `(.L_x_123) ;  /* 0xffffffb400e07947 */ /* 0x000fea000383ffff */
.L_x_132:
[----:B-1----:R1:W3:Y:S02]  /*c3c0*/  SYNCS.PHASECHK.TRANS64.TRYWAIT P0, [R93+URZ+0x40], R4 ;  /* 0x000040045d0075a7 */ /* 0x0022e400080011ff */
[----:B---3--:R-:W-:Y:S05]  /*c3d0*/  @!P0 NANOSLEEP.SYNCS 0x989680 ;  /* 0x009896800000895d */ /* 0x008fea0003900000 */
[----:B------:R-:W3:Y:S02]  /*c3e0*/  @!P0 SYNCS.PHASECHK.TRANS64 P0, [R93+URZ+0x40], R4 ;  /* 0x000040045d0085a7 */ /* 0x000ee400080010ff */
[----:B---3--:R-:W-:Y:S05]  /*c3f0*/  @!P0 BRA `(.L_x_132) ;  /* 0xfffffffc00f08947 */ /* 0x008fea000383ffff */
[----:B------:R-:W-:Y:S05]  /*c400*/  BRA `(.L_x_131) ;  /* 0xffffffc000247947 */ /* 0x000fea000383ffff */
.L_x_140:
[----:B-1----:R1:W3:Y:S02]  /*c410*/  SYNCS.PHASECHK.TRANS64.TRYWAIT P0, [R93+URZ+0x40], R4 ;  /* 0x000040045d0075a7 */ /* 0x0022e400080011ff */
[----:B---3--:R-:W-:Y:S05]  /*c420*/  @!P0 NANOSLEEP.SYNCS 0x989680 ;  /* 0x009896800000895d */ /* 0x008fea0003900000 */
[----:B------:R-:W3:Y:S02]  /*c430*/  @!P0 SYNCS.PHASECHK.TRANS64 P0, [R93+URZ+0x40], R4 ;  /* 0x000040045d0085a7 */ /* 0x000ee400080010ff */
[----:B---3--:R-:W-:Y:S05]  /*c440*/  @!P0 BRA `(.L_x_140) ;  /* 0xfffffffc00f08947 */ /* 0x008fea000383ffff */
[----:B------:R-:W-:Y:S05]  /*c450*/  BRA `(.L_x_139) ;  /* 0xffffffc800747947 */ /* 0x000fea000383ffff */
.L_x_148:
[----:B-1----:R1:W3:Y:S02]  /*c460*/  SYNCS.PHASECHK.TRANS64.TRYWAIT P0, [R93+URZ+0x40], R4 ;  /* 0x000040045d0075a7 */ /* 0x0022e400080011ff */
[----:B---3--:R-:W-:Y:S05]  /*c470*/  @!P0 NANOSLEEP.SYNCS 0x989680 ;  /* 0x009896800000895d */ /* 0x008fea0003900000 */
[----:B------:R-:W3:Y:S02]  /*c480*/  @!P0 SYNCS.PHASECHK.TRANS64 P0, [R93+URZ+0x40], R4 ;  /* 0x000040045d0085a7 */ /* 0x000ee400080010ff */
[----:B---3--:R-:W-:Y:S05]  /*c490*/  @!P0 BRA `(.L_x_148) ;  /* 0xfffffffc00f08947 */ /* 0x008fea000383ffff */
[----:B------:R-:W-:Y:S05]  /*c4a0*/  BRA `(.L_x_147) ;  /* 0xffffffd000d47947 */ /* 0x000fea000383ffff */
.L_x_156:
[----:B-1----:R1:W3:Y:S02]  /*c4b0*/  SYNCS.PHASECHK.TRANS64.TRYWAIT P0, [R93+URZ+0x40], R4 ;  /* 0x000040045d0075a7 */ /* 0x0022e400080011ff */
[----:B---3--:R-:W-:Y:S05]  /*c4c0*/  @!P0 NANOSLEEP.SYNCS 0x989680 ;  /* 0x009896800000895d */ /* 0x008fea0003900000 */
[----:B------:R-:W3:Y:S02]  /*c4d0*/  @!P0 SYNCS.PHASECHK.TRANS64 P0, [R93+URZ+0x40], R4 ;  /* 0x000040045d0085a7 */ /* 0x000ee400080010ff */
[----:B---3--:R-:W-:Y:S05]  /*c4e0*/  @!P0 BRA `(.L_x_156) ;  /* 0xfffffffc00f08947 */ /* 0x008fea000383ffff */
[----:B------:R-:W-:Y:S05]  /*c4f0*/  BRA `(.L_x_155) ;  /* 0xffffffdc00287947 */ /* 0x000fea000383ffff */
.L_x_164:
[----:B-1----:R1:W3:Y:S02]  /*c500*/  SYNCS.PHASECHK.TRANS64.TRYWAIT P0, [R93+URZ+0x40], R2 ;  /* 0x000040025d0075a7 */ /* 0x0022e400080011ff */
[----:B---3--:R-:W-:Y:S05]  /*c510*/  @!P0 NANOSLEEP.SYNCS 0x989680 ;  /* 0x009896800000895d */ /* 0x008fea0003900000 */
[----:B------:R-:W3:Y:S02]  /*c520*/  @!P0 SYNCS.PHASECHK.TRANS64 P0, [R93+URZ+0x40], R2 ;  /* 0x000040025d0085a7 */ /* 0x000ee400080010ff */
[----:B---3--:R-:W-:Y:S05]  /*c530*/  @!P0 BRA `(.L_x_164) ;  /* 0xfffffffc00f08947 */ /* 0x008fea000383ffff */
[----:B------:R-:W-:Y:S05]  /*c540*/  BRA `(.L_x_163) ;  /* 0xffffffe4007c7947 */ /* 0x000fea000383ffff */
        .weak           $__internal_0_$__cuda_sm10x_tcgen05_guardrail_trap_col_being_dealloced_not_returned_by_alloc
        .type           $__internal_0_$__cuda_sm10x_tcgen05_guardrail_trap_col_being_dealloced_not_returned_by_alloc,@function
        .size           $__internal_0_$__cuda_sm10x_tcgen05_guardrail_trap_col_being_dealloced_not_returned_by_alloc,($__internal_1_$__cuda_sm10x_tcgen05_guardrail_trap_phase_invalid_during_alloc - $__internal_0_$__cuda_sm10x_tcgen05_guardrail_trap_col_being_dealloced_not_returned_by_alloc)
$__internal_0_$__cuda_sm10x_tcgen05_guardrail_trap_col_being_dealloced_not_returned_by_alloc:
[----:B------:R-:W-:Y:S05]  /*c550*/  BPT.TRAP 0x1 ;  /* 0x000000040000795c */ /* 0x000fea0000300000 */
[----:B------:R-:W-:-:S04]  /*c560*/  HFMA2 R3, -RZ, RZ, 0, 0 ;  /* 0x00000000ff037431 */ /* 0x000fc800000001ff */
[----:B------:R-:W-:Y:S05]  /*c570*/  RET.REL.NODEC R2 `(_ZN7cutlass13device_kernelINS_4gemm6kernel13GemmUniversalIN4cute5tupleIJiiiiEEENS1_10collective13CollectiveMmaINS1_35MainloopSm100TmaUmmaWarpSpecializedILi4ELi2ELi4ENS5_IJNS4_1CILi1EEENSA_ILi2EEESB_EEEEENS5_IJNSA_ILi64EEENSA_ILi256EEENSA_ILi32EEEEEENS_10tfloat32_tENS5_IJlSB_lEEESJ_SK_NS4_8TiledMMAINS4_8MMA_AtomIJNS4_17SM100_MMA_TF32_SSISJ_SJ_fLi64ELi256ELNS4_4UMMA5MajorE0ELSP_0ELNSO_7ScaleInE0ELSQ_0EEEEEENS4_6LayoutINS5_IJSB_SB_SB_EEENS5_IJNSA_ILi0EEESV_SV_EEEEENS5_IJNS4_10UnderscoreESY_SY_EEEEENS4_23SM90_TMA_LOAD_MULTICASTENS4_14ComposedLayoutINS4_7SwizzleILi3ELi4ELi3EEENS4_18smem_ptr_flag_bitsILi32EEENST_INS5_IJNSA_ILi8EEESH_EEENS5_IJSH_SB_EEEEEEEvNS4_8identityENS4_13SM90_TMA_LOADES1B_vS1C_EENS_8epilogue10collective18CollectiveEpilogueINS1F_23Sm100TmaWarpSpecializedILi4ELi2ELi16ELb1ELb0EEEJSI_NS5_IJNST_ISF_SB_EENST_ISH_SB_EEEEESJ_SK_SJ_SK_NS1F_6fusion15FusionCallbacksIS1J_NS1N_17LinearCombinationISJ_fSJ_fLNS_15FloatRoundStyleE2EEESI_S1M_JEEENS4_5SM1004TMEM4LOAD26SM100_TMEM_LOAD_16dp128b8xES1D_S1B_NS4_17SM75_U32x4_LDSM_NENS4_14SM90_TMA_STOREES1B_NS4_17SM90_U32x4_STSM_NENS4_39AutoVectorizingCopyWithAssumedAlignmentILi128EEEEEEvvEEEEvNT_6ParamsE) ;  /* 0xffffff3802a07950 */ /* 0x000fea0003c3ffff */
        .weak           $__internal_1_$__cuda_sm10x_tcgen05_guardrail_trap_phase_invalid_during_alloc
        .type           $__internal_1_$__cuda_sm10x_tcgen05_guardrail_trap_phase_invalid_during_alloc,@function
        .size           $__internal_1_$__cuda_sm10x_tcgen05_guardrail_trap_phase_invalid_during_alloc,($__internal_2_$__cuda_sm10x_tcgen05_guardrail_trap_unallocated_columns_being_dealloced - $__internal_1_$__cuda_sm10x_tcgen05_guardrail_trap_phase_invalid_during_alloc)
$__internal_1_$__cuda_sm10x_tcgen05_guardrail_trap_phase_invalid_during_alloc:
[----:B------:R-:W-:Y:S05]  /*c580*/  BPT.TRAP 0x1 ;  /* 0x000000040000795c */ /* 0x000fea0000300000 */
[----:B------:R-:W-:-:S04]  /*c590*/  MOV R5, 0x0 ;  /* 0x0000000000057802 */ /* 0x000fc80000000f00 */
[----:B------:R-:W-:Y:S05]  /*c5a0*/  RET.REL.NODEC R4 `(_ZN7cutlass13device_kernelINS_4gemm6kernel13GemmUniversalIN4cute5tupleIJiiiiEEENS1_10collective13CollectiveMmaINS1_35MainloopSm100TmaUmmaWarpSpecializedILi4ELi2ELi4ENS5_IJNS4_1CILi1EEENSA_ILi2EEESB_EEEEENS5_IJNSA_ILi64EEENSA_ILi256EEENSA_ILi32EEEEEENS_10tfloat32_tENS5_IJlSB_lEEESJ_SK_NS4_8TiledMMAINS4_8MMA_AtomIJNS4_17SM100_MMA_TF32_SSISJ_SJ_fLi64ELi256ELNS4_4UMMA5MajorE0ELSP_0ELNSO_7ScaleInE0ELSQ_0EEEEEENS4_6LayoutINS5_IJSB_SB_SB_EEENS5_IJNSA_ILi0EEESV_SV_EEEEENS5_IJNS4_10UnderscoreESY_SY_EEEEENS4_23SM90_TMA_LOAD_MULTICASTENS4_14ComposedLayoutINS4_7SwizzleILi3ELi4ELi3EEENS4_18smem_ptr_flag_bitsILi32EEENST_INS5_IJNSA_ILi8EEESH_EEENS5_IJSH_SB_EEEEEEEvNS4_8identityENS4_13SM90_TMA_LOADES1B_vS1C_EENS_8epilogue10collective18CollectiveEpilogueINS1F_23Sm100TmaWarpSpecializedILi4ELi2ELi16ELb1ELb0EEEJSI_NS5_IJNST_ISF_SB_EENST_ISH_SB_EEEEESJ_SK_SJ_SK_NS1F_6fusion15FusionCallbacksIS1J_NS1N_17LinearCombinationISJ_fSJ_fLNS_15FloatRoundStyleE2EEESI_S1M_JEEENS4_5SM1004TMEM4LOAD26SM100_TMEM_LOAD_16dp128b8xES1D_S1B_NS4_17SM75_U32x4_LDSM_NENS4_14SM90_TMA_STOREES1B_NS4_17SM90_U32x4_STSM_NENS4_39AutoVectorizingCopyWithAssumedAlignmentILi128EEEEEEvvEEEEvNT_6ParamsE) ;  /* 0xffffff3804947950 */ /* 0x000fea0003c3ffff */
        .weak           $__internal_2_$__cuda_sm10x_tcgen05_guardrail_trap_unallocated_columns_being_dealloced
        .type           $__internal_2_$__cuda_sm10x_tcgen05_guardrail_trap_unallocated_columns_being_dealloced,@function
        .size           $__internal_2_$__cuda_sm10x_tcgen05_guardrail_trap_unallocated_columns_being_dealloced,(.L_x_227 - $__internal_2_$__cuda_sm10x_tcgen05_guardrail_trap_unallocated_columns_being_dealloced)
$__internal_2_$__cuda_sm10x_tcgen05_guardrail_trap_unallocated_columns_being_dealloced:
[----:B------:R-:W-:Y:S05]  /*c5b0*/  BPT.TRAP 0x1 ;  /* 0x000000040000795c */ /* 0x000fea0000300000 */
[----:B------:R-:W-:-:S04]  /*c5c0*/  HFMA2 R3, -RZ, RZ, 0, 0 ;  /* 0x00000000ff037431 */ /* 0x000fc800000001ff */
[----:B------:R-:W-:Y:S05]  /*c5d0*/  RET.REL.NODEC R2 `(_ZN7cutlass13device_kernelINS_4gemm6kernel13GemmUniversalIN4cute5tupleIJiiiiEEENS1_10collective13CollectiveMmaINS1_35MainloopSm100TmaUmmaWarpSpecializedILi4ELi2ELi4ENS5_IJNS4_1CILi1EEENSA_ILi2EEESB_EEEEENS5_IJNSA_ILi64EEENSA_ILi256EEENSA_ILi32EEEEEENS_10tfloat32_tENS5_IJlSB_lEEESJ_SK_NS4_8TiledMMAINS4_8MMA_AtomIJNS4_17SM100_MMA_TF32_SSISJ_SJ_fLi64ELi256ELNS4_4UMMA5MajorE0ELSP_0ELNSO_7ScaleInE0ELSQ_0EEEEEENS4_6LayoutINS5_IJSB_SB_SB_EEENS5_IJNSA_ILi0EEESV_SV_EEEEENS5_IJNS4_10UnderscoreESY_SY_EEEEENS4_23SM90_TMA_LOAD_MULTICASTENS4_14ComposedLayoutINS4_7SwizzleILi3ELi4ELi3EEENS4_18smem_ptr_flag_bitsILi32EEENST_INS5_IJNSA_ILi8EEESH_EEENS5_IJSH_SB_EEEEEEEvNS4_8identityENS4_13SM90_TMA_LOADES1B_vS1C_EENS_8epilogue10collective18CollectiveEpilogueINS1F_23Sm100TmaWarpSpecializedILi4ELi2ELi16ELb1ELb0EEEJSI_NS5_IJNST_ISF_SB_EENST_ISH_SB_EEEEESJ_SK_SJ_SK_NS1F_6fusion15FusionCallbacksIS1J_NS1N_17LinearCombinationISJ_fSJ_fLNS_15FloatRoundStyleE2EEESI_S1M_JEEENS4_5SM1004TMEM4LOAD26SM100_TMEM_LOAD_16dp128b8xES1D_S1B_NS4_17SM75_U32x4_LDSM_NENS4_14SM90_TMA_STOREES1B_NS4_17SM90_U32x4_STSM_NENS4_39AutoVectorizingCopyWithAssumedAlignmentILi128EEEEEEvvEEEEvNT_6ParamsE) ;  /* 0xffffff3802887950 */ /* 0x000fea0003c3ffff */
.L_x_226:
[----:B------:R-:W-:-:S00]  /*c5e0*/  BRA `(.L_x_226) ;  /* 0xfffffffc00fc7947 */ /* 0x000fc0000383ffff */
[----:B------:R-:W-:-:S00]  /*c5f0*/  NOP ;  /* 0x0000000000007918 */ /* 0x000fc00000000000 */
        /* <DEDUP_REMOVED lines=8> */
.L_x_227:


//--------------------- .nv.global.init           --------------------------
	.section	.nv.global.init,"aw",@progbits
.nv.global.init:
	.type		$str$27,@object
	.size		$str$27,($str$28 - $str$27)
$str$27:
        /*0000*/ 	.byte	0x28, 0x61, 0x64, 0x64, 0x72, 0x65, 0x73, 0x73, 0x20, 0x26, 0x20, 0x6d, 0x61, 0x73, 0x6b, 0x29
        /*0010*/ 	.byte	0x20, 0x3d, 0x3d, 0x20, 0x30, 0x00
	.type		$str$28,@object
	.size		$str$28,($str$26 - $str$28)
$str$28:
        /*0016*/ 	.byte	0x2f, 0x74, 0x6d, 0x70, 0x2f, 0x63, 0x75, 0x74, 0x6c, 0x61, 0x73, 0x73, 0x5f, 0x73, 0x77, 0x65
        /*0026*/ 	.byte	0x65, 0x70, 0x5f, 0x73, 0x72, 0x63, 0x2f, 0x69, 0x6e, 0x63, 0x6c, 0x75, 0x64, 0x65, 0x2f, 0x63
        /*0036*/ 	.byte	0x75, 0x74, 0x65, 0x2f, 0x70, 0x6f, 0x69, 0x6e, 0x74, 0x65, 0x72, 0x5f, 0x66, 0x6c, 0x61, 0x67
        /*0046*/ 	.byte	0x67, 0x65, 0x64, 0x2e, 0x68, 0x70, 0x70, 0x00
	.type		$str$26,@object
	.size		$str$26,($str$25 - $str$26)
$str$26:
        /*004e*/ 	.byte	0x2f, 0x74, 0x6d, 0x70, 0x2f, 0x63, 0x75, 0x74, 0x6c, 0x61, 0x73, 0x73, 0x5f, 0x73, 0x77, 0x65
        /*005e*/ 	.byte	0x65, 0x70, 0x5f, 0x73, 0x72, 0x63, 0x2f, 0x69, 0x6e, 0x63, 0x6c, 0x75, 0x64, 0x65, 0x2f, 0x63
        /*006e*/ 	.byte	0x75, 0x74, 0x65, 0x2f, 0x61, 0x74, 0x6f, 0x6d, 0x2f, 0x63, 0x6f, 0x70, 0x79, 0x5f, 0x74, 0x72
        /*007e*/ 	.byte	0x61, 0x69, 0x74, 0x73, 0x5f, 0x73, 0x6d, 0x31, 0x30, 0x30, 0x2e, 0x68, 0x70, 0x70, 0x00
	.type		$str$25,@object
	.size		$str$25,(__unnamed_1 - $str$25)
$str$25:
        /*008d*/ 	.byte	0x28, 0x28, 0x75, 0x69, 0x6e, 0x74, 0x33, 0x32, 0x5f, 0x74, 0x28, 0x74, 0x68, 0x72, 0x65, 0x61
        /*009d*/ 	.byte	0x64, 0x49, 0x64, 0x78, 0x2e, 0x78, 0x29, 0x20, 0x2f, 0x20, 0x33, 0x32, 0x29, 0x20, 0x25, 0x20
        /*00ad*/ 	.byte	0x34, 0x29, 0x20, 0x3d, 0x3d, 0x20, 0x28, 0x28, 0x28, 0x74, 0x6d, 0x65, 0x6d, 0x5f, 0x61, 0x64
        /*00bd*/ 	.byte	0x64, 0x72, 0x20, 0x3e, 0x3e, 0x20, 0x31, 0x36, 0x29, 0x20, 0x2f, 0x20, 0x33, 0x32, 0x29, 0x20
        /*00cd*/ 	.byte	0x25, 0x20, 0x34, 0x29, 0x00
	.type		__unnamed_1,@object
	.size		__unnamed_1,(__unnamed_2 - __unnamed_1)
__unnamed_1:
        /*00d2*/ 	.byte	0x61, 0x75, 0x74, 0x6f, 0x20, 0x63, 0x75, 0x74, 0x65, 0x3a, 0x3a, 0x61, 0x73, 0x5f, 0x70, 0x6f
        /* <DEDUP_REMOVED lines=24> */
        /*0262*/ 	.byte	0x30, 0x34, 0x38, 0x3e, 0x3e, 0x3e, 0x3e, 0x5d, 0x00
	.type		__unnamed_2,@object
	.size		__unnamed_2,(.L_2 - __unnamed_2)
__unnamed_2:
        /* <DEDUP_REMOVED lines=45> */
        /*053b*/ 	.byte	0x3e, 0x3e, 0x3e, 0x5d, 0x00
.L_2:


//--------------------- .nv.shared._ZN7cutlass13device_kernelINS_4gemm6kernel13GemmUniversalIN4cute5tupleIJiiiiEEENS1_10collective13CollectiveMmaINS1_35MainloopSm100TmaUmmaWarpSpecializedILi4ELi2ELi4ENS5_IJNS4_1CILi1EEENSA_ILi2EEESB_EEEEENS5_IJNSA_ILi64EEENSA_ILi256EEENSA_ILi32EEEEEENS_10tfloat32_tENS5_IJlSB_lEEESJ_SK_NS4_8TiledMMAINS4_8MMA_AtomIJNS4_17SM100_MMA_TF32_SSISJ_SJ_fLi64ELi256ELNS4_4UMMA5MajorE0ELSP_0ELNSO_7ScaleInE0ELSQ_0EEEEEENS4_6LayoutINS5_IJSB_SB_SB_EEENS5_IJNSA_ILi0EEESV_SV_EEEEENS5_IJNS4_10UnderscoreESY_SY_EEEEENS4_23SM90_TMA_LOAD_MULTICASTENS4_14ComposedLayoutINS4_7SwizzleILi3ELi4ELi3EEENS4_18smem_ptr_flag_bitsILi32EEENST_INS5_IJNSA_ILi8EEESH_EEENS5_IJSH_SB_EEEEEEEvNS4_8identityENS4_13SM90_TMA_LOADES1B_vS1C_EENS_8epilogue10collective18CollectiveEpilogueINS1F_23Sm100TmaWarpSpecializedILi4ELi2ELi16ELb1ELb0EEEJSI_NS5_IJNST_ISF_SB_EENST_ISH_SB_EEEEESJ_SK_SJ_SK_NS1F_6fusion15FusionCallbacksIS1J_NS1N_17LinearCombinationISJ_fSJ_fLNS_15FloatRoundStyleE2EEESI_S1M_JEEENS4_5SM1004TMEM4LOAD26SM100_TMEM_LOAD_16dp128b8xES1D_S1B_NS4_17SM75_U32x4_LDSM_NENS4_14SM90_TMA_STOREES1B_NS4_17SM90_U32x4_STSM_NENS4_39AutoVectorizingCopyWithAssumedAlignmentILi128EEEEEEvvEEEEvNT_6ParamsE --------------------------
	.section	.nv.shared._ZN7cutlass13device_kernelINS_4gemm6kernel13GemmUniversalIN4cute5tupleIJiiiiEEENS1_10collective13CollectiveMmaINS1_35MainloopSm100TmaUmmaWarpSpecializedILi4ELi2ELi4ENS5_IJNS4_1CILi1EEENSA_ILi2EEESB_EEEEENS5_IJNSA_ILi64EEENSA_ILi256EEENSA_ILi32EEEEEENS_10tfloat32_tENS5_IJlSB_lEEESJ_SK_NS4_8TiledMMAINS4_8MMA_AtomIJNS4_17SM100_MMA_TF32_SSISJ_SJ_fLi64ELi256ELNS4_4UMMA5MajorE0ELSP_0ELNSO_7ScaleInE0ELSQ_0EEEEEENS4_6LayoutINS5_IJSB_SB_SB_EEENS5_IJNSA_ILi0EEESV_SV_EEEEENS5_IJNS4_10UnderscoreESY_SY_EEEEENS4_23SM90_TMA_LOAD_MULTICASTENS4_14ComposedLayoutINS4_7SwizzleILi3ELi4ELi3EEENS4_18smem_ptr_flag_bitsILi32EEENST_INS5_IJNSA_ILi8EEESH_EEENS5_IJSH_SB_EEEEEEEvNS4_8identityENS4_13SM90_TMA_LOADES1B_vS1C_EENS_8epilogue10collective18CollectiveEpilogueINS1F_23Sm100TmaWarpSpecializedILi4ELi2ELi16ELb1ELb0EEEJSI_NS5_IJNST_ISF_SB_EENST_ISH_SB_EEEEESJ_SK_SJ_SK_NS1F_6fusion15FusionCallbacksIS1J_NS1N_17LinearCombinationISJ_fSJ_fLNS_15FloatRoundStyleE2EEESI_S1M_JEEENS4_5SM1004TMEM4LOAD26SM100_TMEM_LOAD_16dp128b8xES1D_S1B_NS4_17SM75_U32x4_LDSM_NENS4_14SM90_TMA_STOREES1B_NS4_17SM90_U32x4_STSM_NENS4_39AutoVectorizingCopyWithAssumedAlignmentILi128EEEEEEvvEEEEvNT_6ParamsE,"aw",@nobits
	.sectionflags	@""
	.align	16
	.zero		1024


//--------------------- .nv.shared.reserved.0     --------------------------
	.section	.nv.shared.reserved.0,"aw",@nobits
	.weak		__nv_reservedSMEM_offset_0_alias
	.size		__nv_reservedSMEM_offset_0_alias, 0, 64
	.other		__nv_reservedSMEM_offset_0_alias,@"STO_CUDA_RESERVED_SHARED STV_DEFAULT"
__nv_reservedSMEM_offset_0_alias:
	.zero		0
.nv.shared.reserved.0:
	.zero		64
	.weak		__nv_reservedSMEM_tcgen05_partition
	.type		__nv_reservedSMEM_tcgen05_partition,@object
	.size		__nv_reservedSMEM_tcgen05_partition,(.L_0 - __nv_reservedSMEM_tcgen05_partition)
__nv_reservedSMEM_tcgen05_partition:
	.zero		32
.L_0:


//--------------------- .nv.global                --------------------------
	.section	.nv.global,"aw",@nobits
.nv.global:
	.type		_ZN39_INTERNAL_24b630f1_4_k_cu_a779f05f_99524cute1_E,@object
	.size		_ZN39_INTERNAL_24b630f1_4_k_cu_a779f05f_99524cute1_E,(_ZN39_INTERNAL_24b630f1_4_k_cu_a779f05f_99524cuda3std3__45__cpo6cbeginE - _ZN39_INTERNAL_24b630f1_4_k_cu_a779f05f_99524cute1_E)
_ZN39_INTERNAL_24b630f1_4_k_cu_a779f05f_99524cute1_E:
	.zero		1
	.type		_ZN39_INTERNAL_24b630f1_4_k_cu_a779f05f_99524cuda3std3__45__cpo6cbeginE,@object
	.size		_ZN39_INTERNAL_24b630f1_4_k_cu_a779f05f_99524cuda3std3__45__cpo6cbeginE,(_ZN39_INTERNAL_24b630f1_4_k_cu_a779f05f_99524cuda3std3__48in_placeE - _ZN39_INTERNAL_24b630f1_4_k_cu_a779f05f_99524cuda3std3__45__cpo6cbeginE)
_ZN39_INTERNAL_24b630f1_4_k_cu_a779f05f_99524cuda3std3__45__cpo6cbeginE:
	.zero		1
	.type		_ZN39_INTERNAL_24b630f1_4_k_cu_a779f05f_99524cuda3std3__48in_placeE,@object
	.size		_ZN39_INTERNAL_24b630f1_4_k_cu_a779f05f_99524cuda3std3__48in_placeE,(_ZN39_INTERNAL_24b630f1_4_k_cu_a779f05f_99524cuda3std6ranges3__45__cpo9iter_moveE - _ZN39_INTERNAL_24b630f1_4_k_cu_a779f05f_99524cuda3std3__48in_placeE)
_ZN39_INTERNAL_24b630f1_4_k_cu_a779f05f_99524cuda3std3__48in_placeE:
	.zero		1
	.type		_ZN39_INTERNAL_24b630f1_4_k_cu_a779f05f_99524cuda3std6ranges3__45__cpo9iter_moveE,@object
	.size		_ZN39_INTERNAL_24b630f1_4_k_cu_a779f05f_99524cuda3std6ranges3__45__cpo9iter_moveE,(_ZN39_INTERNAL_24b630f1_4_k_cu_a779f05f_99524cuda3std3__45__cpo5beginE - _ZN39_INTERNAL_24b630f1_4_k_cu_a779f05f_99524cuda3std6ranges3__45__cpo9iter_moveE)
_ZN39_INTERNAL_24b630f1_4_k_cu_a779f05f_99524cuda3std6ranges3__45__cpo9iter_moveE:
	.zero		1
	.type		_ZN39_INTERNAL_24b630f1_4_k_cu_a779f05f_99524cuda3std3__45__cpo5beginE,@object
	.size		_ZN39_INTERNAL_24b630f1_4_k_cu_a779f05f_99524cuda3std3__45__cpo5beginE,(_ZN39_INTERNAL_24b630f1_4_k_cu_a779f05f_99524cuda3std3__441_GLOBAL__N__24b630f1_4_k_cu_a779f05f_99526ignoreE - _ZN39_INTERNAL_24b630f1_4_k_cu_a779f05f_99524cuda3std3__45__cpo5beginE)
_ZN39_INTERNAL_24b630f1_4_k_cu_a779f05f_99524cuda3std3__45__cpo5beginE:
	.zero		1
	.type		_ZN39_INTERNAL_24b630f1_4_k_cu_a779f05f_99524cuda3std3__441_GLOBAL__N__24b630f1_4_k_cu_a779f05f_99526ignoreE,@object
	.size		_ZN39_INTERNAL_24b630f1_4_k_cu_a779f05f_99524cuda3std3__441_GLOBAL__N__24b630f1_4_k_cu_a779f05f_99526ignoreE,(_ZN39_INTERNAL_24b630f1_4_k_cu_a779f05f_99524cute7productE - _ZN39_INTERNAL_24b630f1_4_k_cu_a779f05f_99524cuda3std3__441_GLOBAL__N__24b630f1_4_k_cu_a779f05f_99526ignoreE)
_ZN39_INTERNAL_24b630f1_4_k_cu_a779f05f_99524cuda3std3__441_GLOBAL__N__24b630f1_4_k_cu_a779f05f_99526ignoreE:
	.zero		1
	.type		_ZN39_INTERNAL_24b630f1_4_k_cu_a779f05f_99524cute7productE,@object
	.size		_ZN39_INTERNAL_24b630f1_4_k_cu_a779f05f_99524cute7productE,(_ZN39_INTERNAL_24b630f1_4_k_cu_a779f05f_99524cuda3std3__45__cpo3endE - _ZN39_INTERNAL_24b630f1_4_k_cu_a779f05f_99524cute7productE)
_ZN39_INTERNAL_24b630f1_4_k_cu_a779f05f_99524cute7productE:
	.zero		1
	.type		_ZN39_INTERNAL_24b630f1_4_k_cu_a779f05f_99524cuda3std3__45__cpo3endE,@object
	.size		_ZN39_INTERNAL_24b630f1_4_k_cu_a779f05f_99524cuda3std3__45__cpo3endE,(_ZN39_INTERNAL_24b630f1_4_k_cu_a779f05f_99524cuda3std3__419piecewise_constructE - _ZN39_INTERNAL_24b630f1_4_k_cu_a779f05f_99524cuda3std3__45__cpo3endE)
_ZN39_INTERNAL_24b630f1_4_k_cu_a779f05f_99524cuda3std3__45__cpo3endE:
	.zero		1
	.type		_ZN39_INTERNAL_24b630f1_4_k_cu_a779f05f_99524cuda3std3__419piecewise_constructE,@object
	.size		_ZN39_INTERNAL_24b630f1_4_k_cu_a779f05f_99524cuda3std3__419piecewise_constructE,(_ZN39_INTERNAL_24b630f1_4_k_cu_a779f05f_99524cuda3std3__45__cpo4cendE - _ZN39_INTERNAL_24b630f1_4_k_cu_a779f05f_99524cuda3std3__419piecewise_constructE)
_ZN39_INTERNAL_24b630f1_4_k_cu_a779f05f_99524cuda3std3__419piecewise_constructE:
	.zero		1
	.type		_ZN39_INTERNAL_24b630f1_4_k_cu_a779f05f_99524cuda3std3__45__cpo4cendE,@object
	.size		_ZN39_INTERNAL_24b630f1_4_k_cu_a779f05f_99524cuda3std3__45__cpo4cendE,(_ZN39_INTERNAL_24b630f1_4_k_cu_a779f05f_99524cuda3std6ranges3__45__cpo4swapE - _ZN39_INTERNAL_24b630f1_4_k_cu_a779f05f_99524cuda3std3__45__cpo4cendE)
_ZN39_INTERNAL_24b630f1_4_k_cu_a779f05f_99524cuda3std3__45__cpo4cendE:
	.zero		1
	.type		_ZN39_INTERNAL_24b630f1_4_k_cu_a779f05f_99524cuda3std6ranges3__45__cpo4swapE,@object
	.size		_ZN39_INTERNAL_24b630f1_4_k_cu_a779f05f_99524cuda3std6ranges3__45__cpo4swapE,(.L_10 - _ZN39_INTERNAL_24b630f1_4_k_cu_a779f05f_99524cuda3std6ranges3__45__cpo4swapE)
_ZN39_INTERNAL_24b630f1_4_k_cu_a779f05f_99524cuda3std6ranges3__45__cpo4swapE:
	.zero		1
.L_10:


//--------------------- .nv.constant0._ZN7cutlass13device_kernelINS_4gemm6kernel13GemmUniversalIN4cute5tupleIJiiiiEEENS1_10collective13CollectiveMmaINS1_35MainloopSm100TmaUmmaWarpSpecializedILi4ELi2ELi4ENS5_IJNS4_1CILi1EEENSA_ILi2EEESB_EEEEENS5_IJNSA_ILi64EEENSA_ILi256EEENSA_ILi32EEEEEENS_10tfloat32_tENS5_IJlSB_lEEESJ_SK_NS4_8TiledMMAINS4_8MMA_AtomIJNS4_17SM100_MMA_TF32_SSISJ_SJ_fLi64ELi256ELNS4_4UMMA5MajorE0ELSP_0ELNSO_7ScaleInE0ELSQ_0EEEEEENS4_6LayoutINS5_IJSB_SB_SB_EEENS5_IJNSA_ILi0EEESV_SV_EEEEENS5_IJNS4_10UnderscoreESY_SY_EEEEENS4_23SM90_TMA_LOAD_MULTICASTENS4_14ComposedLayoutINS4_7SwizzleILi3ELi4ELi3EEENS4_18smem_ptr_flag_bitsILi32EEENST_INS5_IJNSA_ILi8EEESH_EEENS5_IJSH_SB_EEEEEEEvNS4_8identityENS4_13SM90_TMA_LOADES1B_vS1C_EENS_8epilogue10collective18CollectiveEpilogueINS1F_23Sm100TmaWarpSpecializedILi4ELi2ELi16ELb1ELb0EEEJSI_NS5_IJNST_ISF_SB_EENST_ISH_SB_EEEEESJ_SK_SJ_SK_NS1F_6fusion15FusionCallbacksIS1J_NS1N_17LinearCombinationISJ_fSJ_fLNS_15FloatRoundStyleE2EEESI_S1M_JEEENS4_5SM1004TMEM4LOAD26SM100_TMEM_LOAD_16dp128b8xES1D_S1B_NS4_17SM75_U32x4_LDSM_NENS4_14SM90_TMA_STOREES1B_NS4_17SM90_U32x4_STSM_NENS4_39AutoVectorizingCopyWithAssumedAlignmentILi128EEEEEEvvEEEEvNT_6ParamsE --------------------------
	.section	.nv.constant0._ZN7cutlass13device_kernelINS_4gemm6kernel13GemmUniversalIN4cute5tupleIJiiiiEEENS1_10collective13CollectiveMmaINS1_35MainloopSm100TmaUmmaWarpSpecializedILi4ELi2ELi4ENS5_IJNS4_1CILi1EEENSA_ILi2EEESB_EEEEENS5_IJNSA_ILi64EEENSA_ILi256EEENSA_ILi32EEEEEENS_10tfloat32_tENS5_IJlSB_lEEESJ_SK_NS4_8TiledMMAINS4_8MMA_AtomIJNS4_17SM100_MMA_TF32_SSISJ_SJ_fLi64ELi256ELNS4_4UMMA5MajorE0ELSP_0ELNSO_7ScaleInE0ELSQ_0EEEEEENS4_6LayoutINS5_IJSB_SB_SB_EEENS5_IJNSA_ILi0EEESV_SV_EEEEENS5_IJNS4_10UnderscoreESY_SY_EEEEENS4_23SM90_TMA_LOAD_MULTICASTENS4_14ComposedLayoutINS4_7SwizzleILi3ELi4ELi3EEENS4_18smem_ptr_flag_bitsILi32EEENST_INS5_IJNSA_ILi8EEESH_EEENS5_IJSH_SB_EEEEEEEvNS4_8identityENS4_13SM90_TMA_LOADES1B_vS1C_EENS_8epilogue10collective18CollectiveEpilogueINS1F_23Sm100TmaWarpSpecializedILi4ELi2ELi16ELb1ELb0EEEJSI_NS5_IJNST_ISF_SB_EENST_ISH_SB_EEEEESJ_SK_SJ_SK_NS1F_6fusion15FusionCallbacksIS1J_NS1N_17LinearCombinationISJ_fSJ_fLNS_15FloatRoundStyleE2EEESI_S1M_JEEENS4_5SM1004TMEM4LOAD26SM100_TMEM_LOAD_16dp128b8xES1D_S1B_NS4_17SM75_U32x4_LDSM_NENS4_14SM90_TMA_STOREES1B_NS4_17SM90_U32x4_STSM_NENS4_39AutoVectorizingCopyWithAssumedAlignmentILi128EEEEEEvvEEEEvNT_6ParamsE,"a",@progbits
	.sectionflags	@""
	.align	4
.nv.constant0._ZN7cutlass13device_kernelINS_4gemm6kernel13GemmUniversalIN4cute5tupleIJiiiiEEENS1_10collective13CollectiveMmaINS1_35MainloopSm100TmaUmmaWarpSpecializedILi4ELi2ELi4ENS5_IJNS4_1CILi1EEENSA_ILi2EEESB_EEEEENS5_IJNSA_ILi64EEENSA_ILi256EEENSA_ILi32EEEEEENS_10tfloat32_tENS5_IJlSB_lEEESJ_SK_NS4_8TiledMMAINS4_8MMA_AtomIJNS4_17SM100_MMA_TF32_SSISJ_SJ_fLi64ELi256ELNS4_4UMMA5MajorE0ELSP_0ELNSO_7ScaleInE0ELSQ_0EEEEEENS4_6LayoutINS5_IJSB_SB_SB_EEENS5_IJNSA_ILi0EEESV_SV_EEEEENS5_IJNS4_10UnderscoreESY_SY_EEEEENS4_23SM90_TMA_LOAD_MULTICASTENS4_14ComposedLayoutINS4_7SwizzleILi3ELi4ELi3EEENS4_18smem_ptr_flag_bitsILi32EEENST_INS5_IJNSA_ILi8EEESH_EEENS5_IJSH_SB_EEEEEEEvNS4_8identityENS4_13SM90_TMA_LOADES1B_vS1C_EENS_8epilogue10collective18CollectiveEpilogueINS1F_23Sm100TmaWarpSpecializedILi4ELi2ELi16ELb1ELb0EEEJSI_NS5_IJNST_ISF_SB_EENST_ISH_SB_EEEEESJ_SK_SJ_SK_NS1F_6fusion15FusionCallbacksIS1J_NS1N_17LinearCombinationISJ_fSJ_fLNS_15FloatRoundStyleE2EEESI_S1M_JEEENS4_5SM1004TMEM4LOAD26SM100_TMEM_LOAD_16dp128b8xES1D_S1B_NS4_17SM75_U32x4_LDSM_NENS4_14SM90_TMA_STOREES1B_NS4_17SM90_U32x4_STSM_NENS4_39AutoVectorizingCopyWithAssumedAlignmentILi128EEEEEEvvEEEEvNT_6ParamsE:
	.zero		2944


//--------------------- SYMBOLS --------------------------

	.type		.nv.reservedSmem.offset0,@object
	.size		.nv.reservedSmem.offset0,0x4
	.type		.nv.reservedSmem.cap,@object
	.size		.nv.reservedSmem.cap,0x4
	.type		__assertfail,@function
